// auto-generated by cutlass_sweep.gemm — config: {"arch": "sm_90", "cluster_m": 1, "cluster_n": 1, "dtype": "bf16", "dtype_b": "bf16", "layout": "nt", "stages": 4, "tile_k": 128, "tile_m": 256, "tile_n": 64}
#include "cutlass/cutlass.h"
#include "cutlass/gemm/collective/collective_builder.hpp"
#include "cutlass/gemm/device/gemm_universal_adapter.h"
#include "cutlass/gemm/kernel/gemm_universal.hpp"
#include "cutlass/epilogue/collective/collective_builder.hpp"

using ElemA = cutlass::bfloat16_t;
using ElemB = cutlass::bfloat16_t;
using ElemCD = cutlass::bfloat16_t;
using Acc  = float;
using TileShape    = cute::Shape<cute::_256, cute::_64, cute::_128>;
using ClusterShape = cute::Shape<cute::_1, cute::_1, cute::_1>;

using CollectiveEpilogue = typename cutlass::epilogue::collective::CollectiveBuilder<
    cutlass::arch::Sm90, cutlass::arch::OpClassTensorOp,
    TileShape, ClusterShape,
    cutlass::epilogue::collective::EpilogueTileAuto,
    Acc, Acc,
    ElemCD, cutlass::layout::RowMajor, 128 / cutlass::sizeof_bits<ElemCD>::value,
    ElemCD, cutlass::layout::RowMajor, 128 / cutlass::sizeof_bits<ElemCD>::value,
    cutlass::epilogue::collective::EpilogueScheduleAuto
  >::CollectiveOp;

using CollectiveMainloop = typename cutlass::gemm::collective::CollectiveBuilder<
    cutlass::arch::Sm90, cutlass::arch::OpClassTensorOp,
    ElemA, cutlass::layout::RowMajor, 128 / cutlass::sizeof_bits<ElemA>::value,
    ElemB, cutlass::layout::ColumnMajor, 128 / cutlass::sizeof_bits<ElemB>::value,
    Acc,
    TileShape, ClusterShape,
    cutlass::gemm::collective::StageCount<4>,
    cutlass::gemm::collective::KernelScheduleAuto
  >::CollectiveOp;

using GemmKernel = cutlass::gemm::kernel::GemmUniversal<
    cute::Shape<int,int,int,int>,
    CollectiveMainloop,
    CollectiveEpilogue
>;
using Gemm = cutlass::gemm::device::GemmUniversalAdapter<GemmKernel>;

// Force the device kernel symbol into the cubin without needing a host main.
auto* _anchor = &cutlass::device_kernel<GemmKernel>;


// ===== COMPILED SASS (sm_90a) =====

	.target	sm_90a

	.elftype	@"ET_EXEC"


//--------------------- .note.nv.tkinfo           --------------------------
	.section	.note.nv.tkinfo,"",@"SHT_NOTE"
	.sectionflags	@"SHF_NOTE_NV_TKINFO"
	.tkinfo
        /*0018*/ 	.word	0x00000002
        /*0030*/ 	.string	""
        /*0030*/ 	.string	"ptxas"
        /*0030*/ 	.string	"Cuda compilation tools, release 13.0, V13.0.88"
        /*0030*/ 	.string	"Build cuda_13.0.r13.0/compiler.36424714_0"
        /*0030*/ 	.string	"-arch sm_90a -m 64 "



//--------------------- .note.nv.cuinfo           --------------------------
	.section	.note.nv.cuinfo,"",@"SHT_NOTE"
	.sectionflags	@"SHF_NOTE_NV_CUINFO"
        /*0018*/ 	.short	0x0002
        /*001a*/ 	.short	0x005a
        /*001c*/ 	.short	0x0082
	.zero		2


//--------------------- .nv.info                  --------------------------
	.section	.nv.info,"",@"SHT_CUDA_INFO"
	.align	4


	//----- nvinfo : EIATTR_REGCOUNT
	.align		4
        /*0000*/ 	.byte	0x04, 0x2f
        /*0002*/ 	.short	(.L_15 - .L_14)
	.align		4
.L_14:
        /*0004*/ 	.word	index@(_ZN7cutlass13device_kernelINS_4gemm6kernel13GemmUniversalIN4cute5tupleIJiiiiEEENS1_10collective13CollectiveMmaINS1_34MainloopSm90TmaGmmaWarpSpecializedILi4ENS5_IJNS4_1CILi1EEESB_SB_EEENS1_35KernelTmaWarpSpecializedCooperativeEEENS5_IJNSA_ILi256EEENSA_ILi64EEENSA_ILi128EEEEEENS_10bfloat16_tENS5_IJlSB_lEEESJ_SK_NS4_8TiledMMAINS4_8MMA_AtomIJNS4_4SM904GMMA27MMA_64x64x16_F32BF16BF16_SSILNSO_5MajorE0ELSQ_0ELNSO_7ScaleInE1ELSR_1EEEEEENS4_6LayoutINS5_IJNSA_ILi2EEESB_SB_EEENS5_IJSB_NSA_ILi0EEESX_EEEEENS5_IJNS4_10UnderscoreES10_S10_EEEEENS4_13SM90_TMA_LOADENS4_14ComposedLayoutINS4_7SwizzleILi3ELi4ELi3EEENS4_18smem_ptr_flag_bitsILi16EEENSU_INS5_IJNSA_ILi8EEESG_EEENS5_IJSG_SB_EEEEEEEvNS4_8identityES13_S1D_vS1E_EENS_8epilogue10collective6detail29Sm90TmaWarpSpecializedAdapterINS1H_15DefaultEpilogueISJ_SK_SK_NS1G_6thread17LinearCombinationISJ_Li1EffLNS1L_9ScaleType4KindE0ELNS_15FloatRoundStyleE2ESJ_EENS1_15EpilogueDefaultEEEEEvvEEEEvNT_6ParamsE)
        /*0008*/ 	.word	0x000000a8


	//----- nvinfo : EIATTR_FRAME_SIZE
	.align		4
.L_15:
        /*000c*/ 	.byte	0x04, 0x11
        /*000e*/ 	.short	(.L_17 - .L_16)
	.align		4
.L_16:
        /*0010*/ 	.word	index@(_ZN7cutlass13device_kernelINS_4gemm6kernel13GemmUniversalIN4cute5tupleIJiiiiEEENS1_10collective13CollectiveMmaINS1_34MainloopSm90TmaGmmaWarpSpecializedILi4ENS5_IJNS4_1CILi1EEESB_SB_EEENS1_35KernelTmaWarpSpecializedCooperativeEEENS5_IJNSA_ILi256EEENSA_ILi64EEENSA_ILi128EEEEEENS_10bfloat16_tENS5_IJlSB_lEEESJ_SK_NS4_8TiledMMAINS4_8MMA_AtomIJNS4_4SM904GMMA27MMA_64x64x16_F32BF16BF16_SSILNSO_5MajorE0ELSQ_0ELNSO_7ScaleInE1ELSR_1EEEEEENS4_6LayoutINS5_IJNSA_ILi2EEESB_SB_EEENS5_IJSB_NSA_ILi0EEESX_EEEEENS5_IJNS4_10UnderscoreES10_S10_EEEEENS4_13SM90_TMA_LOADENS4_14ComposedLayoutINS4_7SwizzleILi3ELi4ELi3EEENS4_18smem_ptr_flag_bitsILi16EEENSU_INS5_IJNSA_ILi8EEESG_EEENS5_IJSG_SB_EEEEEEEvNS4_8identityES13_S1D_vS1E_EENS_8epilogue10collective6detail29Sm90TmaWarpSpecializedAdapterINS1H_15DefaultEpilogueISJ_SK_SK_NS1G_6thread17LinearCombinationISJ_Li1EffLNS1L_9ScaleType4KindE0ELNS_15FloatRoundStyleE2ESJ_EENS1_15EpilogueDefaultEEEEEvvEEEEvNT_6ParamsE)
        /*0014*/ 	.word	0x00000000


	//----- nvinfo : EIATTR_MIN_STACK_SIZE
	.align		4
.L_17:
        /*0018*/ 	.byte	0x04, 0x12
        /*001a*/ 	.short	(.L_19 - .L_18)
	.align		4
.L_18:
        /*001c*/ 	.word	index@(_ZN7cutlass13device_kernelINS_4gemm6kernel13GemmUniversalIN4cute5tupleIJiiiiEEENS1_10collective13CollectiveMmaINS1_34MainloopSm90TmaGmmaWarpSpecializedILi4ENS5_IJNS4_1CILi1EEESB_SB_EEENS1_35KernelTmaWarpSpecializedCooperativeEEENS5_IJNSA_ILi256EEENSA_ILi64EEENSA_ILi128EEEEEENS_10bfloat16_tENS5_IJlSB_lEEESJ_SK_NS4_8TiledMMAINS4_8MMA_AtomIJNS4_4SM904GMMA27MMA_64x64x16_F32BF16BF16_SSILNSO_5MajorE0ELSQ_0ELNSO_7ScaleInE1ELSR_1EEEEEENS4_6LayoutINS5_IJNSA_ILi2EEESB_SB_EEENS5_IJSB_NSA_ILi0EEESX_EEEEENS5_IJNS4_10UnderscoreES10_S10_EEEEENS4_13SM90_TMA_LOADENS4_14ComposedLayoutINS4_7SwizzleILi3ELi4ELi3EEENS4_18smem_ptr_flag_bitsILi16EEENSU_INS5_IJNSA_ILi8EEESG_EEENS5_IJSG_SB_EEEEEEEvNS4_8identityES13_S1D_vS1E_EENS_8epilogue10collective6detail29Sm90TmaWarpSpecializedAdapterINS1H_15DefaultEpilogueISJ_SK_SK_NS1G_6thread17LinearCombinationISJ_Li1EffLNS1L_9ScaleType4KindE0ELNS_15FloatRoundStyleE2ESJ_EENS1_15EpilogueDefaultEEEEEvvEEEEvNT_6ParamsE)
        /*0020*/ 	.word	0x00000000
.L_19:


//--------------------- .nv.compat                --------------------------
	.section	.nv.compat,"",@"SHT_CUDA_COMPAT_INFO"
	.align	4
        /*0000*/ 	.byte	0x02, 0x09, 0x01, 0x00, 0x02, 0x02, 0x04, 0x00, 0x02, 0x05, 0x05, 0x00, 0x03, 0x07, 0x01, 0x01
        /*0010*/ 	.byte	0x02, 0x03, 0x01, 0x00, 0x02, 0x06, 0x01, 0x00, 0x04, 0x0b, 0x08, 0x00, 0x00, 0x00, 0x00, 0x00
        /*0020*/ 	.byte	0x00, 0x00, 0x00, 0x00


//--------------------- .nv.info._ZN7cutlass13device_kernelINS_4gemm6kernel13GemmUniversalIN4cute5tupleIJiiiiEEENS1_10collective13CollectiveMmaINS1_34MainloopSm90TmaGmmaWarpSpecializedILi4ENS5_IJNS4_1CILi1EEESB_SB_EEENS1_35KernelTmaWarpSpecializedCooperativeEEENS5_IJNSA_ILi256EEENSA_ILi64EEENSA_ILi128EEEEEENS_10bfloat16_tENS5_IJlSB_lEEESJ_SK_NS4_8TiledMMAINS4_8MMA_AtomIJNS4_4SM904GMMA27MMA_64x64x16_F32BF16BF16_SSILNSO_5MajorE0ELSQ_0ELNSO_7ScaleInE1ELSR_1EEEEEENS4_6LayoutINS5_IJNSA_ILi2EEESB_SB_EEENS5_IJSB_NSA_ILi0EEESX_EEEEENS5_IJNS4_10UnderscoreES10_S10_EEEEENS4_13SM90_TMA_LOADENS4_14ComposedLayoutINS4_7SwizzleILi3ELi4ELi3EEENS4_18smem_ptr_flag_bitsILi16EEENSU_INS5_IJNSA_ILi8EEESG_EEENS5_IJSG_SB_EEEEEEEvNS4_8identityES13_S1D_vS1E_EENS_8epilogue10collective6detail29Sm90TmaWarpSpecializedAdapterINS1H_15DefaultEpilogueISJ_SK_SK_NS1G_6thread17LinearCombinationISJ_Li1EffLNS1L_9ScaleType4KindE0ELNS_15FloatRoundStyleE2ESJ_EENS1_15EpilogueDefaultEEEEEvvEEEEvNT_6ParamsE --------------------------
	.section	.nv.info._ZN7cutlass13device_kernelINS_4gemm6kernel13GemmUniversalIN4cute5tupleIJiiiiEEENS1_10collective13CollectiveMmaINS1_34MainloopSm90TmaGmmaWarpSpecializedILi4ENS5_IJNS4_1CILi1EEESB_SB_EEENS1_35KernelTmaWarpSpecializedCooperativeEEENS5_IJNSA_ILi256EEENSA_ILi64EEENSA_ILi128EEEEEENS_10bfloat16_tENS5_IJlSB_lEEESJ_SK_NS4_8TiledMMAINS4_8MMA_AtomIJNS4_4SM904GMMA27MMA_64x64x16_F32BF16BF16_SSILNSO_5MajorE0ELSQ_0ELNSO_7ScaleInE1ELSR_1EEEEEENS4_6LayoutINS5_IJNSA_ILi2EEESB_SB_EEENS5_IJSB_NSA_ILi0EEESX_EEEEENS5_IJNS4_10UnderscoreES10_S10_EEEEENS4_13SM90_TMA_LOADENS4_14ComposedLayoutINS4_7SwizzleILi3ELi4ELi3EEENS4_18smem_ptr_flag_bitsILi16EEENSU_INS5_IJNSA_ILi8EEESG_EEENS5_IJSG_SB_EEEEEEEvNS4_8identityES13_S1D_vS1E_EENS_8epilogue10collective6detail29Sm90TmaWarpSpecializedAdapterINS1H_15DefaultEpilogueISJ_SK_SK_NS1G_6thread17LinearCombinationISJ_Li1EffLNS1L_9ScaleType4KindE0ELNS_15FloatRoundStyleE2ESJ_EENS1_15EpilogueDefaultEEEEEvvEEEEvNT_6ParamsE,"",@"SHT_CUDA_INFO"
	.sectionflags	@""
	.align	4


	//----- nvinfo : EIATTR_CUDA_API_VERSION
	.align		4
        /*0000*/ 	.byte	0x04, 0x37
        /*0002*/ 	.short	(.L_21 - .L_20)
.L_20:
        /*0004*/ 	.word	0x00000082


	//----- nvinfo : EIATTR_KPARAM_INFO
	.align		4
.L_21:
        /*0008*/ 	.byte	0x04, 0x17
        /*000a*/ 	.short	(.L_23 - .L_22)
.L_22:
        /*000c*/ 	.word	0x00000000
        /*0010*/ 	.short	0x0000
        /*0012*/ 	.short	0x0070
        /*0014*/ 	.byte	0x00, 0xf0, 0x01, 0x10


	//----- nvinfo : EIATTR_SPARSE_MMA_MASK
	.align		4
.L_23:
        /*0018*/ 	.byte	0x03, 0x50
        /*001a*/ 	.short	0x0000


	//----- nvinfo : EIATTR_MAXREG_COUNT
	.align		4
        /*001c*/ 	.byte	0x03, 0x1b
        /*001e*/ 	.short	0x00a8


	//----- nvinfo : EIATTR_NUM_BARRIERS
	.align		4
        /*0020*/ 	.byte	0x02, 0x4c
        /*0022*/ 	.byte	0x01
	.zero		1


	//----- nvinfo : EIATTR_EXTERNS
	.align		4
        /*0024*/ 	.byte	0x04, 0x0f
        /*0026*/ 	.short	(.L_25 - .L_24)


	//   ....[0]....
	.align		4
.L_24:
        /*0028*/ 	.word	index@(__assertfail)


	//----- nvinfo : EIATTR_MERCURY_ISA_VERSION
	.align		4
.L_25:
        /*002c*/ 	.byte	0x03, 0x5f
        /*002e*/ 	.short	0x0101


	//----- nvinfo : EIATTR_INT_WARP_WIDE_INSTR_OFFSETS
	.align		4
        /*0030*/ 	.byte	0x04, 0x31
        /*0032*/ 	.short	(.L_27 - .L_26)


	//   ....[0]....
.L_26:
        /*0034*/ 	.word	0x000003b0


	//   ....[1]....
        /*0038*/ 	.word	0x000003c0


	//   ....[2]....
        /*003c*/ 	.word	0x000004f0


	//----- nvinfo : EIATTR_COOP_GROUP_MASK_REGIDS
	.align		4
.L_27:
        /*0040*/ 	.byte	0x04, 0x29
        /*0042*/ 	.short	(.L_29 - .L_28)


	//   ....[0]....
.L_28:
        /*0044*/ 	.word	0xffffffff


	//   ....[1]....
        /*0048*/ 	.word	0xffffffff


	//   ....[2]....
        /*004c*/ 	.word	0xffffffff


	//   ....[3]....
        /*0050*/ 	.word	0xffffffff


	//   ....[4]....
        /*0054*/ 	.word	0xffffffff


	//----- nvinfo : EIATTR_COOP_GROUP_INSTR_OFFSETS
	.align		4
.L_29:
        /*0058*/ 	.byte	0x04, 0x28
        /*005a*/ 	.short	(.L_31 - .L_30)


	//   ....[0]....
.L_30:
        /*005c*/ 	.word	0x00000060


	//   ....[1]....
        /*0060*/ 	.word	0x00000070


	//   ....[2]....
        /*0064*/ 	.word	0x00000130


	//   ....[3]....
        /*0068*/ 	.word	0x000002c0


	//   ....[4]....
        /*006c*/ 	.word	0x00001200


	//----- nvinfo : EIATTR_REG_RECONFIG
	.align		4
.L_31:
        /*0070*/ 	.byte	0x01, 0x54
	.zero		2


	//----- nvinfo : EIATTR_SYSCALL_OFFSETS
	.align		4
        /*0074*/ 	.byte	0x04, 0x46
        /*0076*/ 	.short	(.L_33 - .L_32)


	//   ....[0]....
.L_32:
        /*0078*/ 	.word	0x000013f0


	//----- nvinfo : EIATTR_MBARRIER_INSTR_OFFSETS
	.align		4
.L_33:
        /*007c*/ 	.byte	0x04, 0x39
        /*007e*/ 	.short	(.L_35 - .L_34)


	//   ....[0]....
.L_34:
        /*0080*/ 	.word	0x00000230
        /*0084*/ 	.word	0x000000ff
        /*0088*/ 	.word	0x00000000
        /*008c*/ 	.short	0x0100
        /*008e*/ 	.byte	0x08
	.zero		1


	//   ....[1]....
        /*0090*/ 	.word	0x00000240
        /*0094*/ 	.word	0x000000ff
        /*0098*/ 	.word	0x00000020
        /*009c*/ 	.short	0x0100
        /*009e*/ 	.byte	0x08
	.zero		1


	//   ....[2]....
        /*00a0*/ 	.word	0x00000250
        /*00a4*/ 	.word	0x000000ff
        /*00a8*/ 	.word	0x00000008
        /*00ac*/ 	.short	0x0100
        /*00ae*/ 	.byte	0x08
	.zero		1


	//   ....[3]....
        /*00b0*/ 	.word	0x00000260
        /*00b4*/ 	.word	0x000000ff
        /*00b8*/ 	.word	0x00000028
        /*00bc*/ 	.short	0x0100
        /*00be*/ 	.byte	0x08
	.zero		1


	//   ....[4]....
        /*00c0*/ 	.word	0x00000270
        /*00c4*/ 	.word	0x000000ff
        /*00c8*/ 	.word	0x00000010
        /*00cc*/ 	.short	0x0100
        /*00ce*/ 	.byte	0x08
	.zero		1


	//   ....[5]....
        /*00d0*/ 	.word	0x00000280
        /*00d4*/ 	.word	0x000000ff
        /*00d8*/ 	.word	0x00000030
        /*00dc*/ 	.short	0x0100
        /*00de*/ 	.byte	0x08
	.zero		1


	//   ....[6]....
        /*00e0*/ 	.word	0x00000290
        /*00e4*/ 	.word	0x000000ff
        /*00e8*/ 	.word	0x00000018
        /*00ec*/ 	.short	0x0100
        /*00ee*/ 	.byte	0x08
	.zero		1


	//   ....[7]....
        /*00f0*/ 	.word	0x000002a0
        /*00f4*/ 	.word	0x000000ff
        /*00f8*/ 	.word	0x00000038
        /*00fc*/ 	.short	0x0100
        /*00fe*/ 	.byte	0x08
	.zero		1


	//   ....[8]....
        /*0100*/ 	.word	0x00000570
        /*0104*/ 	.word	0x000000ff
        /*0108*/ 	.word	0x00000050
        /*010c*/ 	.short	0x0100
        /*010e*/ 	.byte	0x08
	.zero		1


	//   ....[9]....
        /*0110*/ 	.word	0x000005d0
        /*0114*/ 	.word	0x000000ff
        /*0118*/ 	.word	0x00000058
        /*011c*/ 	.short	0x0100
        /*011e*/ 	.byte	0x08
	.zero		1


	//   ....[10]....
        /*0120*/ 	.word	0x00001470
        /*0124*/ 	.word	0x00000003
        /*0128*/ 	.word	0x00000000
        /*012c*/ 	.short	0x010a
        /*012e*/ 	.byte	0x3f
	.zero		1


	//   ....[11]....
        /*0130*/ 	.word	0x000014d0
        /*0134*/ 	.word	0x00000003
        /*0138*/ 	.word	0x00000000
        /*013c*/ 	.short	0x010a
        /*013e*/ 	.byte	0x3f
	.zero		1


	//   ....[12]....
        /*0140*/ 	.word	0x00001d00
        /*0144*/ 	.word	0x000000ff
        /*0148*/ 	.word	0x00000000
        /*014c*/ 	.short	0x010a
        /*014e*/ 	.byte	0x04
	.zero		1


	//   ....[13]....
        /*0150*/ 	.word	0x00001d40
        /*0154*/ 	.word	0x000000ff
        /*0158*/ 	.word	0x00000000
        /*015c*/ 	.short	0x010a
        /*015e*/ 	.byte	0x04
	.zero		1


	//   ....[14]....
        /*0160*/ 	.word	0x00002460
        /*0164*/ 	.word	0x000000ff
        /*0168*/ 	.word	0x00000000
        /*016c*/ 	.short	0x0101
        /*016e*/ 	.byte	0x0a
	.zero		1


	//   ....[15]....
        /*0170*/ 	.word	0x00002620
        /*0174*/ 	.word	0x000000ff
        /*0178*/ 	.word	0x00000000
        /*017c*/ 	.short	0x0101
        /*017e*/ 	.byte	0x04
	.zero		1


	//   ....[16]....
        /*0180*/ 	.word	0x00008360
        /*0184*/ 	.word	0x0000000e
        /*0188*/ 	.word	0x00000020
        /*018c*/ 	.short	0x010a
        /*018e*/ 	.byte	0x3f
	.zero		1


	//   ....[17]....
        /*0190*/ 	.word	0x000087e0
        /*0194*/ 	.word	0x00000005
        /*0198*/ 	.word	0x00000058
        /*019c*/ 	.short	0x0101
        /*019e*/ 	.byte	0x3f
	.zero		1


	//   ....[18]....
        /*01a0*/ 	.word	0x00008ef0
        /*01a4*/ 	.word	0x00000007
        /*01a8*/ 	.word	0x00000000
        /*01ac*/ 	.short	0x010a
        /*01ae*/ 	.byte	0x3f
	.zero		1


	//   ....[19]....
        /*01b0*/ 	.word	0x00008f70
        /*01b4*/ 	.word	0x00000008
        /*01b8*/ 	.word	0x00000000
        /*01bc*/ 	.short	0x010a
        /*01be*/ 	.byte	0x3f
	.zero		1


	//   ....[20]....
        /*01c0*/ 	.word	0x00009000
        /*01c4*/ 	.word	0x0000000b
        /*01c8*/ 	.word	0x00000000
        /*01cc*/ 	.short	0x010a
        /*01ce*/ 	.byte	0x3f
	.zero		1


	//   ....[21]....
        /*01d0*/ 	.word	0x00009090
        /*01d4*/ 	.word	0x00000003
        /*01d8*/ 	.word	0x00000000
        /*01dc*/ 	.short	0x010a
        /*01de*/ 	.byte	0x3f
	.zero		1


	//   ....[22]....
        /*01e0*/ 	.word	0x000090f0
        /*01e4*/ 	.word	0x00000003
        /*01e8*/ 	.word	0x00000000
        /*01ec*/ 	.short	0x010a
        /*01ee*/ 	.byte	0x3f
	.zero		1


	//   ....[23]....
        /*01f0*/ 	.word	0x00009150
        /*01f4*/ 	.word	0x00000004
        /*01f8*/ 	.word	0x00000000
        /*01fc*/ 	.short	0x010a
        /*01fe*/ 	.byte	0x3f
	.zero		1


	//   ....[24]....
        /*0200*/ 	.word	0x00009220
        /*0204*/ 	.word	0x0000000e
        /*0208*/ 	.word	0x00000020
        /*020c*/ 	.short	0x010a
        /*020e*/ 	.byte	0x3f
	.zero		1


	//   ....[25]....
        /*0210*/ 	.word	0x000092f0
        /*0214*/ 	.word	0x00000007
        /*0218*/ 	.word	0x00000000
        /*021c*/ 	.short	0x010a
        /*021e*/ 	.byte	0x3f
	.zero		1


	//   ....[26]....
        /*0220*/ 	.word	0x00009340
        /*0224*/ 	.word	0x00000008
        /*0228*/ 	.word	0x00000000
        /*022c*/ 	.short	0x010a
        /*022e*/ 	.byte	0x3f
	.zero		1


	//   ....[27]....
        /*0230*/ 	.word	0x00009390
        /*0234*/ 	.word	0x0000000b
        /*0238*/ 	.word	0x00000000
        /*023c*/ 	.short	0x010a
        /*023e*/ 	.byte	0x3f
	.zero		1


	//----- nvinfo : EIATTR_NUM_MBARRIERS
	.align		4
.L_35:
        /*0240*/ 	.byte	0x03, 0x38
        /*0242*/ 	.short	0x000a


	//----- nvinfo : EIATTR_EXIT_INSTR_OFFSETS
	.align		4
        /*0244*/ 	.byte	0x04, 0x1c
        /*0246*/ 	.short	(.L_37 - .L_36)


	//   ....[0]....
.L_36:
        /*0248*/ 	.word	0x00000670


	//   ....[1]....
        /*024c*/ 	.word	0x00000f40


	//   ....[2]....
        /*0250*/ 	.word	0x00007a40


	//   ....[3]....
        /*0254*/ 	.word	0x00008070


	//   ....[4]....
        /*0258*/ 	.word	0x000090e0


	//----- nvinfo : EIATTR_MAX_THREADS
	.align		4
.L_37:
        /*025c*/ 	.byte	0x04, 0x05
        /*025e*/ 	.short	(.L_39 - .L_38)
.L_38:
        /*0260*/ 	.word	0x00000180
        /*0264*/ 	.word	0x00000001
        /*0268*/ 	.word	0x00000001


	//----- nvinfo : EIATTR_CRS_STACK_SIZE
	.align		4
.L_39:
        /*026c*/ 	.byte	0x04, 0x1e
        /*026e*/ 	.short	(.L_41 - .L_40)
.L_40:
        /*0270*/ 	.word	0x00000000


	//----- nvinfo : EIATTR_CBANK_PARAM_SIZE
	.align		4
.L_41:
        /*0274*/ 	.byte	0x03, 0x19
        /*0276*/ 	.short	0x0470


	//----- nvinfo : EIATTR_PARAM_CBANK
	.align		4
        /*0278*/ 	.byte	0x04, 0x0a
        /*027a*/ 	.short	(.L_43 - .L_42)
	.align		4
.L_42:
        /*027c*/ 	.word	index@(.nv.constant0._ZN7cutlass13device_kernelINS_4gemm6kernel13GemmUniversalIN4cute5tupleIJiiiiEEENS1_10collective13CollectiveMmaINS1_34MainloopSm90TmaGmmaWarpSpecializedILi4ENS5_IJNS4_1CILi1EEESB_SB_EEENS1_35KernelTmaWarpSpecializedCooperativeEEENS5_IJNSA_ILi256EEENSA_ILi64EEENSA_ILi128EEEEEENS_10bfloat16_tENS5_IJlSB_lEEESJ_SK_NS4_8TiledMMAINS4_8MMA_AtomIJNS4_4SM904GMMA27MMA_64x64x16_F32BF16BF16_SSILNSO_5MajorE0ELSQ_0ELNSO_7ScaleInE1ELSR_1EEEEEENS4_6LayoutINS5_IJNSA_ILi2EEESB_SB_EEENS5_IJSB_NSA_ILi0EEESX_EEEEENS5_IJNS4_10UnderscoreES10_S10_EEEEENS4_13SM90_TMA_LOADENS4_14ComposedLayoutINS4_7SwizzleILi3ELi4ELi3EEENS4_18smem_ptr_flag_bitsILi16EEENSU_INS5_IJNSA_ILi8EEESG_EEENS5_IJSG_SB_EEEEEEEvNS4_8identityES13_S1D_vS1E_EENS_8epilogue10collective6detail29Sm90TmaWarpSpecializedAdapterINS1H_15DefaultEpilogueISJ_SK_SK_NS1G_6thread17LinearCombinationISJ_Li1EffLNS1L_9ScaleType4KindE0ELNS_15FloatRoundStyleE2ESJ_EENS1_15EpilogueDefaultEEEEEvvEEEEvNT_6ParamsE)
        /*0280*/ 	.short	0x0210
        /*0282*/ 	.short	0x0470


	//----- nvinfo : EIATTR_SW_WAR
	.align		4
.L_43:
        /*0284*/ 	.byte	0x04, 0x36
        /*0286*/ 	.short	(.L_45 - .L_44)
.L_44:
        /*0288*/ 	.word	0x00000008
.L_45:


//--------------------- .nv.callgraph             --------------------------
	.section	.nv.callgraph,"",@"SHT_CUDA_CALLGRAPH"
	.align	4
	.sectionentsize	8
	.align		4
        /*0000*/ 	.word	0x00000000
	.align		4
        /*0004*/ 	.word	0xffffffff
	.align		4
        /*0008*/ 	.word	index@(_ZN7cutlass13device_kernelINS_4gemm6kernel13GemmUniversalIN4cute5tupleIJiiiiEEENS1_10collective13CollectiveMmaINS1_34MainloopSm90TmaGmmaWarpSpecializedILi4ENS5_IJNS4_1CILi1EEESB_SB_EEENS1_35KernelTmaWarpSpecializedCooperativeEEENS5_IJNSA_ILi256EEENSA_ILi64EEENSA_ILi128EEEEEENS_10bfloat16_tENS5_IJlSB_lEEESJ_SK_NS4_8TiledMMAINS4_8MMA_AtomIJNS4_4SM904GMMA27MMA_64x64x16_F32BF16BF16_SSILNSO_5MajorE0ELSQ_0ELNSO_7ScaleInE1ELSR_1EEEEEENS4_6LayoutINS5_IJNSA_ILi2EEESB_SB_EEENS5_IJSB_NSA_ILi0EEESX_EEEEENS5_IJNS4_10UnderscoreES10_S10_EEEEENS4_13SM90_TMA_LOADENS4_14ComposedLayoutINS4_7SwizzleILi3ELi4ELi3EEENS4_18smem_ptr_flag_bitsILi16EEENSU_INS5_IJNSA_ILi8EEESG_EEENS5_IJSG_SB_EEEEEEEvNS4_8identityES13_S1D_vS1E_EENS_8epilogue10collective6detail29Sm90TmaWarpSpecializedAdapterINS1H_15DefaultEpilogueISJ_SK_SK_NS1G_6thread17LinearCombinationISJ_Li1EffLNS1L_9ScaleType4KindE0ELNS_15FloatRoundStyleE2ESJ_EENS1_15EpilogueDefaultEEEEEvvEEEEvNT_6ParamsE)
	.align		4
        /*000c*/ 	.word	index@(__assertfail)
	.align		4
        /*0010*/ 	.word	0x00000000
	.align		4
        /*0014*/ 	.word	0xfffffffe
	.align		4
        /*0018*/ 	.word	0x00000000
	.align		4
        /*001c*/ 	.word	0xfffffffd
	.align		4
        /*0020*/ 	.word	0x00000000
	.align		4
        /*0024*/ 	.word	0xfffffffc


//--------------------- .nv.constant4             --------------------------
	.section	.nv.constant4,"a",@progbits
	.align	8
	.align		8
.nv.constant4:
        /*0000*/ 	.dword	__assertfail
	.align		8
        /*0008*/ 	.dword	__unnamed_1
	.align		8
        /*0010*/ 	.dword	_ZN40_INTERNAL_657c9a2f_4_k_cu_0e64c435_299064cuda3std3__45__cpo5beginE
	.align		8
        /*0018*/ 	.dword	_ZN40_INTERNAL_657c9a2f_4_k_cu_0e64c435_299064cuda3std3__45__cpo3endE
	.align		8
        /*0020*/ 	.dword	_ZN40_INTERNAL_657c9a2f_4_k_cu_0e64c435_299064cuda3std3__45__cpo6cbeginE
	.align		8
        /*0028*/ 	.dword	_ZN40_INTERNAL_657c9a2f_4_k_cu_0e64c435_299064cuda3std3__45__cpo4cendE
	.align		8
        /*0030*/ 	.dword	_ZN40_INTERNAL_657c9a2f_4_k_cu_0e64c435_299064cuda3std3__442_GLOBAL__N__657c9a2f_4_k_cu_0e64c435_299066ignoreE
	.align		8
        /*0038*/ 	.dword	_ZN40_INTERNAL_657c9a2f_4_k_cu_0e64c435_299064cuda3std3__419piecewise_constructE
	.align		8
        /*0040*/ 	.dword	_ZN40_INTERNAL_657c9a2f_4_k_cu_0e64c435_299064cuda3std3__48in_placeE
	.align		8
        /*0048*/ 	.dword	_ZN40_INTERNAL_657c9a2f_4_k_cu_0e64c435_299064cuda3std6ranges3__45__cpo4swapE
	.align		8
        /*0050*/ 	.dword	_ZN40_INTERNAL_657c9a2f_4_k_cu_0e64c435_299064cuda3std6ranges3__45__cpo9iter_moveE
	.align		8
        /*0058*/ 	.dword	_ZN40_INTERNAL_657c9a2f_4_k_cu_0e64c435_299064cute7productE
	.align		8
        /*0060*/ 	.dword	_ZN40_INTERNAL_657c9a2f_4_k_cu_0e64c435_299064cute1_E
	.align		8
        /*0068*/ 	.dword	$str$22
	.align		8
        /*0070*/ 	.dword	$str$23


//--------------------- .text._ZN7cutlass13device_kernelINS_4gemm6kernel13GemmUniversalIN4cute5tupleIJiiiiEEENS1_10collective13CollectiveMmaINS1_34MainloopSm90TmaGmmaWarpSpecializedILi4ENS5_IJNS4_1CILi1EEESB_SB_EEENS1_35KernelTmaWarpSpecializedCooperativeEEENS5_IJNSA_ILi256EEENSA_ILi64EEENSA_ILi128EEEEEENS_10bfloat16_tENS5_IJlSB_lEEESJ_SK_NS4_8TiledMMAINS4_8MMA_AtomIJNS4_4SM904GMMA27MMA_64x64x16_F32BF16BF16_SSILNSO_5MajorE0ELSQ_0ELNSO_7ScaleInE1ELSR_1EEEEEENS4_6LayoutINS5_IJNSA_ILi2EEESB_SB_EEENS5_IJSB_NSA_ILi0EEESX_EEEEENS5_IJNS4_10UnderscoreES10_S10_EEEEENS4_13SM90_TMA_LOADENS4_14ComposedLayoutINS4_7SwizzleILi3ELi4ELi3EEENS4_18smem_ptr_flag_bitsILi16EEENSU_INS5_IJNSA_ILi8EEESG_EEENS5_IJSG_SB_EEEEEEEvNS4_8identityES13_S1D_vS1E_EENS_8epilogue10collective6detail29Sm90TmaWarpSpecializedAdapterINS1H_15DefaultEpilogueISJ_SK_SK_NS1G_6thread17LinearCombinationISJ_Li1EffLNS1L_9ScaleType4KindE0ELNS_15FloatRoundStyleE2ESJ_EENS1_15EpilogueDefaultEEEEEvvEEEEvNT_6ParamsE --------------------------
	.section	.text._ZN7cutlass13device_kernelINS_4gemm6kernel13GemmUniversalIN4cute5tupleIJiiiiEEENS1_10collective13CollectiveMmaINS1_34MainloopSm90TmaGmmaWarpSpecializedILi4ENS5_IJNS4_1CILi1EEESB_SB_EEENS1_35KernelTmaWarpSpecializedCooperativeEEENS5_IJNSA_ILi256EEENSA_ILi64EEENSA_ILi128EEEEEENS_10bfloat16_tENS5_IJlSB_lEEESJ_SK_NS4_8TiledMMAINS4_8MMA_AtomIJNS4_4SM904GMMA27MMA_64x64x16_F32BF16BF16_SSILNSO_5MajorE0ELSQ_0ELNSO_7ScaleInE1ELSR_1EEEEEENS4_6LayoutINS5_IJNSA_ILi2EEESB_SB_EEENS5_IJSB_NSA_ILi0EEESX_EEEEENS5_IJNS4_10UnderscoreES10_S10_EEEEENS4_13SM90_TMA_LOADENS4_14ComposedLayoutINS4_7SwizzleILi3ELi4ELi3EEENS4_18smem_ptr_flag_bitsILi16EEENSU_INS5_IJNSA_ILi8EEESG_EEENS5_IJSG_SB_EEEEEEEvNS4_8identityES13_S1D_vS1E_EENS_8epilogue10collective6detail29Sm90TmaWarpSpecializedAdapterINS1H_15DefaultEpilogueISJ_SK_SK_NS1G_6thread17LinearCombinationISJ_Li1EffLNS1L_9ScaleType4KindE0ELNS_15FloatRoundStyleE2ESJ_EENS1_15EpilogueDefaultEEEEEvvEEEEvNT_6ParamsE,"ax",@progbits
	.align	128
.text._ZN7cutlass13device_kernelINS_4gemm6kernel13GemmUniversalIN4cute5tupleIJiiiiEEENS1_10collective13CollectiveMmaINS1_34MainloopSm90TmaGmmaWarpSpecializedILi4ENS5_IJNS4_1CILi1EEESB_SB_EEENS1_35KernelTmaWarpSpecializedCooperativeEEENS5_IJNSA_ILi256EEENSA_ILi64EEENSA_ILi128EEEEEENS_10bfloat16_tENS5_IJlSB_lEEESJ_SK_NS4_8TiledMMAINS4_8MMA_AtomIJNS4_4SM904GMMA27MMA_64x64x16_F32BF16BF16_SSILNSO_5MajorE0ELSQ_0ELNSO_7ScaleInE1ELSR_1EEEEEENS4_6LayoutINS5_IJNSA_ILi2EEESB_SB_EEENS5_IJSB_NSA_ILi0EEESX_EEEEENS5_IJNS4_10UnderscoreES10_S10_EEEEENS4_13SM90_TMA_LOADENS4_14ComposedLayoutINS4_7SwizzleILi3ELi4ELi3EEENS4_18smem_ptr_flag_bitsILi16EEENSU_INS5_IJNSA_ILi8EEESG_EEENS5_IJSG_SB_EEEEEEEvNS4_8identityES13_S1D_vS1E_EENS_8epilogue10collective6detail29Sm90TmaWarpSpecializedAdapterINS1H_15DefaultEpilogueISJ_SK_SK_NS1G_6thread17LinearCombinationISJ_Li1EffLNS1L_9ScaleType4KindE0ELNS_15FloatRoundStyleE2ESJ_EENS1_15EpilogueDefaultEEEEEvvEEEEvNT_6ParamsE:
        .type           _ZN7cutlass13device_kernelINS_4gemm6kernel13GemmUniversalIN4cute5tupleIJiiiiEEENS1_10collective13CollectiveMmaINS1_34MainloopSm90TmaGmmaWarpSpecializedILi4ENS5_IJNS4_1CILi1EEESB_SB_EEENS1_35KernelTmaWarpSpecializedCooperativeEEENS5_IJNSA_ILi256EEENSA_ILi64EEENSA_ILi128EEEEEENS_10bfloat16_tENS5_IJlSB_lEEESJ_SK_NS4_8TiledMMAINS4_8MMA_AtomIJNS4_4SM904GMMA27MMA_64x64x16_F32BF16BF16_SSILNSO_5MajorE0ELSQ_0ELNSO_7ScaleInE1ELSR_1EEEEEENS4_6LayoutINS5_IJNSA_ILi2EEESB_SB_EEENS5_IJSB_NSA_ILi0EEESX_EEEEENS5_IJNS4_10UnderscoreES10_S10_EEEEENS4_13SM90_TMA_LOADENS4_14ComposedLayoutINS4_7SwizzleILi3ELi4ELi3EEENS4_18smem_ptr_flag_bitsILi16EEENSU_INS5_IJNSA_ILi8EEESG_EEENS5_IJSG_SB_EEEEEEEvNS4_8identityES13_S1D_vS1E_EENS_8epilogue10collective6detail29Sm90TmaWarpSpecializedAdapterINS1H_15DefaultEpilogueISJ_SK_SK_NS1G_6thread17LinearCombinationISJ_Li1EffLNS1L_9ScaleType4KindE0ELNS_15FloatRoundStyleE2ESJ_EENS1_15EpilogueDefaultEEEEEvvEEEEvNT_6ParamsE,@function
        .size           _ZN7cutlass13device_kernelINS_4gemm6kernel13GemmUniversalIN4cute5tupleIJiiiiEEENS1_10collective13CollectiveMmaINS1_34MainloopSm90TmaGmmaWarpSpecializedILi4ENS5_IJNS4_1CILi1EEESB_SB_EEENS1_35KernelTmaWarpSpecializedCooperativeEEENS5_IJNSA_ILi256EEENSA_ILi64EEENSA_ILi128EEEEEENS_10bfloat16_tENS5_IJlSB_lEEESJ_SK_NS4_8TiledMMAINS4_8MMA_AtomIJNS4_4SM904GMMA27MMA_64x64x16_F32BF16BF16_SSILNSO_5MajorE0ELSQ_0ELNSO_7ScaleInE1ELSR_1EEEEEENS4_6LayoutINS5_IJNSA_ILi2EEESB_SB_EEENS5_IJSB_NSA_ILi0EEESX_EEEEENS5_IJNS4_10UnderscoreES10_S10_EEEEENS4_13SM90_TMA_LOADENS4_14ComposedLayoutINS4_7SwizzleILi3ELi4ELi3EEENS4_18smem_ptr_flag_bitsILi16EEENSU_INS5_IJNSA_ILi8EEESG_EEENS5_IJSG_SB_EEEEEEEvNS4_8identityES13_S1D_vS1E_EENS_8epilogue10collective6detail29Sm90TmaWarpSpecializedAdapterINS1H_15DefaultEpilogueISJ_SK_SK_NS1G_6thread17LinearCombinationISJ_Li1EffLNS1L_9ScaleType4KindE0ELNS_15FloatRoundStyleE2ESJ_EENS1_15EpilogueDefaultEEEEEvvEEEEvNT_6ParamsE,(.L_x_192 - _ZN7cutlass13device_kernelINS_4gemm6kernel13GemmUniversalIN4cute5tupleIJiiiiEEENS1_10collective13CollectiveMmaINS1_34MainloopSm90TmaGmmaWarpSpecializedILi4ENS5_IJNS4_1CILi1EEESB_SB_EEENS1_35KernelTmaWarpSpecializedCooperativeEEENS5_IJNSA_ILi256EEENSA_ILi64EEENSA_ILi128EEEEEENS_10bfloat16_tENS5_IJlSB_lEEESJ_SK_NS4_8TiledMMAINS4_8MMA_AtomIJNS4_4SM904GMMA27MMA_64x64x16_F32BF16BF16_SSILNSO_5MajorE0ELSQ_0ELNSO_7ScaleInE1ELSR_1EEEEEENS4_6LayoutINS5_IJNSA_ILi2EEESB_SB_EEENS5_IJSB_NSA_ILi0EEESX_EEEEENS5_IJNS4_10UnderscoreES10_S10_EEEEENS4_13SM90_TMA_LOADENS4_14ComposedLayoutINS4_7SwizzleILi3ELi4ELi3EEENS4_18smem_ptr_flag_bitsILi16EEENSU_INS5_IJNSA_ILi8EEESG_EEENS5_IJSG_SB_EEEEEEEvNS4_8identityES13_S1D_vS1E_EENS_8epilogue10collective6detail29Sm90TmaWarpSpecializedAdapterINS1H_15DefaultEpilogueISJ_SK_SK_NS1G_6thread17LinearCombinationISJ_Li1EffLNS1L_9ScaleType4KindE0ELNS_15FloatRoundStyleE2ESJ_EENS1_15EpilogueDefaultEEEEEvvEEEEvNT_6ParamsE)
        .other          _ZN7cutlass13device_kernelINS_4gemm6kernel13GemmUniversalIN4cute5tupleIJiiiiEEENS1_10collective13CollectiveMmaINS1_34MainloopSm90TmaGmmaWarpSpecializedILi4ENS5_IJNS4_1CILi1EEESB_SB_EEENS1_35KernelTmaWarpSpecializedCooperativeEEENS5_IJNSA_ILi256EEENSA_ILi64EEENSA_ILi128EEEEEENS_10bfloat16_tENS5_IJlSB_lEEESJ_SK_NS4_8TiledMMAINS4_8MMA_AtomIJNS4_4SM904GMMA27MMA_64x64x16_F32BF16BF16_SSILNSO_5MajorE0ELSQ_0ELNSO_7ScaleInE1ELSR_1EEEEEENS4_6LayoutINS5_IJNSA_ILi2EEESB_SB_EEENS5_IJSB_NSA_ILi0EEESX_EEEEENS5_IJNS4_10UnderscoreES10_S10_EEEEENS4_13SM90_TMA_LOADENS4_14ComposedLayoutINS4_7SwizzleILi3ELi4ELi3EEENS4_18smem_ptr_flag_bitsILi16EEENSU_INS5_IJNSA_ILi8EEESG_EEENS5_IJSG_SB_EEEEEEEvNS4_8identityES13_S1D_vS1E_EENS_8epilogue10collective6detail29Sm90TmaWarpSpecializedAdapterINS1H_15DefaultEpilogueISJ_SK_SK_NS1G_6thread17LinearCombinationISJ_Li1EffLNS1L_9ScaleType4KindE0ELNS_15FloatRoundStyleE2ESJ_EENS1_15EpilogueDefaultEEEEEvvEEEEvNT_6ParamsE,@"STO_CUDA_ENTRY STV_DEFAULT"
_ZN7cutlass13device_kernelINS_4gemm6kernel13GemmUniversalIN4cute5tupleIJiiiiEEENS1_10collective13CollectiveMmaINS1_34MainloopSm90TmaGmmaWarpSpecializedILi4ENS5_IJNS4_1CILi1EEESB_SB_EEENS1_35KernelTmaWarpSpecializedCooperativeEEENS5_IJNSA_ILi256EEENSA_ILi64EEENSA_ILi128EEEEEENS_10bfloat16_tENS5_IJlSB_lEEESJ_SK_NS4_8TiledMMAINS4_8MMA_AtomIJNS4_4SM904GMMA27MMA_64x64x16_F32BF16BF16_SSILNSO_5MajorE0ELSQ_0ELNSO_7ScaleInE1ELSR_1EEEEEENS4_6LayoutINS5_IJNSA_ILi2EEESB_SB_EEENS5_IJSB_NSA_ILi0EEESX_EEEEENS5_IJNS4_10UnderscoreES10_S10_EEEEENS4_13SM90_TMA_LOADENS4_14ComposedLayoutINS4_7SwizzleILi3ELi4ELi3EEENS4_18smem_ptr_flag_bitsILi16EEENSU_INS5_IJNSA_ILi8EEESG_EEENS5_IJSG_SB_EEEEEEEvNS4_8identityES13_S1D_vS1E_EENS_8epilogue10collective6detail29Sm90TmaWarpSpecializedAdapterINS1H_15DefaultEpilogueISJ_SK_SK_NS1G_6thread17LinearCombinationISJ_Li1EffLNS1L_9ScaleType4KindE0ELNS_15FloatRoundStyleE2ESJ_EENS1_15EpilogueDefaultEEEEEvvEEEEvNT_6ParamsE:
[----:B------:R-:W0:Y:S01]  /*0000*/  LDC R1, c[0x0][0x28] ;  /* 0x00000a00ff017b82 */ /* 0x000e220000000800 */
[----:B------:R-:W1:Y:S01]  /*0010*/  S2R R4, SR_TID.X ;  /* 0x0000000000047919 */ /* 0x000e620000002100 */
[----:B------:R-:W-:Y:S01]  /*0020*/  ELECT P0, URZ, PT ;  /* 0x00000000003f782f */ /* 0x000fe20003800000 */
[----:B------:R-:W-:Y:S01]  /*0030*/  BSSY B0, `(.L_x_0) ;  /* 0x000000f000007945 */ /* 0x000fe20003800000 */
[--C-:B-1----:R-:W-:Y:S02]  /*0040*/  SHF.R.U32.HI R0, RZ, 0x5, R4.reuse ;  /* 0x00000005ff007819 */ /* 0x102fe40000011604 */
[----:B------:R-:W-:-:S03]  /*0050*/  SHF.R.U32.HI R14, RZ, 0x7, R4 ;  /* 0x00000007ff0e7819 */ /* 0x000fc60000011604 */
[----:B------:R-:W1:Y:S04]  /*0060*/  SHFL.IDX PT, R5, R0, RZ, 0x1f ;  /* 0x00001fff00057589 */ /* 0x000e6800000e0000 */
[----:B------:R2:W3:Y:S01]  /*0070*/  SHFL.IDX PT, R10, R14, RZ, 0x1f ;  /* 0x00001fff0e0a7589 */ /* 0x0004e200000e0000 */
[----:B-1----:R-:W-:-:S13]  /*0080*/  ISETP.NE.OR P0, PT, R5, RZ, !P0 ;  /* 0x000000ff0500720c */ /* 0x002fda0004705670 */
[----:B0-23--:R-:W-:Y:S05]  /*0090*/  @P0 BRA `(.L_x_1) ;  /* 0x0000000000200947 */ /* 0x00dfea0003800000 */
[----:B------:R-:W-:Y:S02]  /*00a0*/  ULDC.64 UR4, c[0x0][0x198] ;  /* 0x0000660000047ab9 */ /* 0x000fe40000000a00 */
[----:B------:R-:W-:Y:S02]  /*00b0*/  UIADD3 UR6, UP0, UR4, 0xf0, URZ ;  /* 0x000000f004067890 */ /* 0x000fe4000ff1e03f */
[----:B------:R-:W-:Y:S02]  /*00c0*/  UIADD3 UR4, UP1, UR4, 0x1f0, URZ ;  /* 0x000001f004047890 */ /* 0x000fe4000ff3e03f */
[----:B------:R-:W-:Y:S02]  /*00d0*/  UIADD3.X UR7, URZ, UR5, URZ, UP0, !UPT ;  /* 0x000000053f077290 */ /* 0x000fe400087fe43f */
[----:B------:R-:W-:-:S07]  /*00e0*/  UIADD3.X UR5, URZ, UR5, URZ, UP1, !UPT ;  /* 0x000000053f057290 */ /* 0x000fce0008ffe43f */
[----:B------:R0:W-:Y:S02]  /*00f0*/  UTMACCTL.PF [UR6] ;  /* 0x00000000060079b9 */ /* 0x0001e40008040000 */
[----:B------:R0:W-:Y:S02]  /*0100*/  UTMACCTL.PF [UR4] ;  /* 0x00000000040079b9 */ /* 0x0001e40008040000 */
[----:B0-----:R-:W-:Y:S01]  /*0110*/  NOP ;  /* 0x0000000000007918 */ /* 0x001fe20000000000 */
.L_x_1:
[----:B------:R-:W-:Y:S05]  /*0120*/  BSYNC B0 ;  /* 0x0000000000007941 */ /* 0x000fea0003800000 */
.L_x_0:
[----:B------:R-:W0:Y:S02]  /*0130*/  SHFL.IDX PT, R2, R0, RZ, 0x1f ;  /* 0x00001fff00027589 */ /* 0x000e2400000e0000 */
[----:B0-----:R-:W-:-:S13]  /*0140*/  ISETP.NE.AND P0, PT, R2, RZ, PT ;  /* 0x000000ff0200720c */ /* 0x001fda0003f05270 */
[----:B------:R-:W-:Y:S05]  /*0150*/  @P0 BRA `(.L_x_2) ;  /* 0x0000000000580947 */ /* 0x000fea0003800000 */
[----:B------:R-:W0:Y:S01]  /*0160*/  S2UR UR8, SR_CgaCtaId ;  /* 0x00000000000879c3 */ /* 0x000e220000008800 */
[----:B------:R-:W-:Y:S01]  /*0170*/  UMOV UR4, 0x400 ;  /* 0x0000040000047882 */ /* 0x000fe20000000000 */
[----:B------:R-:W-:Y:S01]  /*0180*/  UMOV UR5, 0x1 ;  /* 0x0000000100057882 */ /* 0x000fe20000000000 */
[----:B------:R-:W-:Y:S01]  /*0190*/  UMOV UR6, 0x100 ;  /* 0x0000010000067882 */ /* 0x000fe20000000000 */
[----:B------:R-:W-:Y:S01]  /*01a0*/  ELECT P0, URZ, PT ;  /* 0x00000000003f782f */ /* 0x000fe20003800000 */
[----:B------:R-:W-:-:S04]  /*01b0*/  UIADD3 UR6, -UR6, 0x100000, URZ ;  /* 0x0010000006067890 */ /* 0x000fc8000fffe13f */
[----:B------:R-:W-:Y:S02]  /*01c0*/  USHF.L.U32 UR7, UR6, 0xb, URZ ;  /* 0x0000000b06077899 */ /* 0x000fe4000800063f */
[----:B------:R-:W-:Y:S02]  /*01d0*/  USHF.L.U32 UR6, UR6, 0x1, URZ ;  /* 0x0000000106067899 */ /* 0x000fe4000800063f */
[----:B0-----:R-:W-:Y:S02]  /*01e0*/  ULEA UR8, UR8, UR4, 0x18 ;  /* 0x0000000408087291 */ /* 0x001fe4000f8ec03f */
[----:B------:R-:W-:-:S04]  /*01f0*/  UIADD3 UR4, -UR5, 0x100000, URZ ;  /* 0x0010000005047890 */ /* 0x000fc8000fffe13f */
[----:B------:R-:W-:Y:S02]  /*0200*/  USHF.L.U32 UR5, UR4, 0xb, URZ ;  /* 0x0000000b04057899 */ /* 0x000fe4000800063f */
[----:B------:R-:W-:Y:S01]  /*0210*/  USHF.L.U32 UR4, UR4, 0x1, URZ ;  /* 0x0000000104047899 */ /* 0x000fe2000800063f */
[----:B------:R-:W0:Y:S11]  /*0220*/  FENCE.VIEW.ASYNC.S ;  /* 0x00000000000073c6 */ /* 0x000e360000000000 */
[----:B0-----:R0:W1:Y:S01]  /*0230*/  SYNCS.EXCH.64 URZ, [UR8], UR4 ;  /* 0x00000004083f75b2 */ /* 0x0010620008000100 */
[----:B------:R0:W2:Y:S01]  /*0240*/  SYNCS.EXCH.64 URZ, [UR8+0x20], UR6 ;  /* 0x00002006083f75b2 */ /* 0x0000a20008000100 */
[----:B------:R0:W3:Y:S01]  /*0250*/  SYNCS.EXCH.64 URZ, [UR8+0x8], UR4 ;  /* 0x00000804083f75b2 */ /* 0x0000e20008000100 */
[----:B------:R0:W4:Y:S01]  /*0260*/  SYNCS.EXCH.64 URZ, [UR8+0x28], UR6 ;  /* 0x00002806083f75b2 */ /* 0x0001220008000100 */
[----:B------:R0:W0:Y:S01]  /*0270*/  SYNCS.EXCH.64 URZ, [UR8+0x10], UR4 ;  /* 0x00001004083f75b2 */ /* 0x0000220008000100 */
[----:B------:R0:W0:Y:S01]  /*0280*/  SYNCS.EXCH.64 URZ, [UR8+0x30], UR6 ;  /* 0x00003006083f75b2 */ /* 0x0000220008000100 */
[----:B------:R0:W0:Y:S01]  /*0290*/  SYNCS.EXCH.64 URZ, [UR8+0x18], UR4 ;  /* 0x00001804083f75b2 */ /* 0x0000220008000100 */
[----:B------:R0:W0:Y:S01]  /*02a0*/  SYNCS.EXCH.64 URZ, [UR8+0x38], UR6 ;  /* 0x00003806083f75b2 */ /* 0x0000220008000100 */
[----:B------:R-:W-:Y:S01]  /*02b0*/  NOP ;  /* 0x0000000000007918 */ /* 0x000fe20000000000 */
.L_x_2:
[----:B------:R-:W5:Y:S01]  /*02c0*/  SHFL.IDX PT, R0, R0, RZ, 0x1f ;  /* 0x00001fff00007589 */ /* 0x000f6200000e0000 */
[----:B------:R-:W-:Y:S01]  /*02d0*/  ELECT P0, URZ, PT ;  /* 0x00000000003f782f */ /* 0x000fe20003800000 */
[----:B------:R-:W1:Y:S01]  /*02e0*/  LDC R2, c[0x0][0x65c] ;  /* 0x00019700ff027b82 */ /* 0x000e620000000800 */
[----:B0-----:R-:W-:Y:S01]  /*02f0*/  UMOV UR4, 0x20 ;  /* 0x0000002000047882 */ /* 0x001fe20000000000 */
[----:B------:R-:W0:Y:S01]  /*0300*/  S2R R3, SR_CTAID.Y ;  /* 0x0000000000037919 */ /* 0x000e220000002600 */
[----:B------:R-:W-:Y:S01]  /*0310*/  NOP ;  /* 0x0000000000007918 */ /* 0x000fe20000000000 */
[----:B------:R-:W-:Y:S01]  /*0320*/  ISETP.NE.AND P2, PT, R10, RZ, PT ;  /* 0x000000ff0a00720c */ /* 0x000fe20003f45270 */
[----:B------:R-:W-:Y:S01]  /*0330*/  NOP ;  /* 0x0000000000007918 */ /* 0x000fe20000000000 */
[----:B------:R-:W2:Y:S01]  /*0340*/  S2R R6, SR_CTAID.X ;  /* 0x0000000000067919 */ /* 0x000ea20000002500 */
[----:B------:R-:W-:Y:S02]  /*0350*/  LOP3.LUT R7, R7, 0xfffff7ff, RZ, 0xc0, !PT ;  /* 0xfffff7ff07077812 */ /* 0x000fe400078ec0ff */
[----:B-----5:R-:W-:-:S02]  /*0360*/  ISETP.NE.OR P0, PT, R0, RZ, !P0 ;  /* 0x000000ff0000720c */ /* 0x020fc40004705670 */
[----:B-1----:R-:W-:Y:S02]  /*0370*/  ISETP.NE.AND P3, PT, R2, 0x1, PT ;  /* 0x000000010200780c */ /* 0x002fe40003f65270 */
[----:B------:R-:W-:-:S04]  /*0380*/  SHF.R.S32.HI R0, RZ, 0x1f, R5 ;  /* 0x0000001fff007819 */ /* 0x000fc80000011405 */
[----:B------:R-:W-:-:S04]  /*0390*/  LEA.HI R0, R0, R5, RZ, 0x2 ;  /* 0x0000000500007211 */ /* 0x000fc800078f10ff */
[----:B------:R-:W-:Y:S01]  /*03a0*/  LOP3.LUT R0, R0, 0xfffffffc, RZ, 0xc0, !PT ;  /* 0xfffffffc00007812 */ /* 0x000fe200078ec0ff */
[----:B------:R-:W-:Y:S01]  /*03b0*/  VOTEU.ALL UP0, P0 ;  /* 0x00000000003f7886 */ /* 0x000fe20000000000 */
[----:B------:R-:W-:Y:S01]  /*03c0*/  VOTEU.ALL UP1, P0 ;  /* 0x00000000003f7886 */ /* 0x000fe20000020000 */
[----:B------:R-:W2:Y:S01]  /*03d0*/  @P3 LDC R17, c[0x0][0x10] ;  /* 0x00000400ff113b82 */ /* 0x000ea20000000800 */
[----:B------:R-:W-:Y:S01]  /*03e0*/  @P3 LOP3.LUT R7, R7, 0x800, RZ, 0xfc, !PT ;  /* 0x0000080007073812 */ /* 0x000fe200078efcff */
[----:B------:R-:W-:Y:S01]  /*03f0*/  IMAD.IADD R0, R5, 0x1, -R0 ;  /* 0x0000000105007824 */ /* 0x000fe200078e0a00 */
[----:B------:R-:W-:Y:S01]  /*0400*/  @!UP0 UMOV UR6, 0x400 ;  /* 0x0000040000068882 */ /* 0x000fe20000000000 */
[----:B------:R-:W-:-:S04]  /*0410*/  @!UP0 UIADD3 UR4, -UR4, 0x100000, URZ ;  /* 0x0010000004048890 */ /* 0x000fc8000fffe13f */
[----:B------:R-:W-:Y:S02]  /*0420*/  @!UP0 USHF.L.U32 UR5, UR4, 0xb, URZ ;  /* 0x0000000b04058899 */ /* 0x000fe4000800063f */
[----:B------:R-:W-:Y:S01]  /*0430*/  @!UP0 USHF.L.U32 UR4, UR4, 0x1, URZ ;  /* 0x0000000104048899 */ /* 0x000fe2000800063f */
[----:B0-----:R-:W-:Y:S01]  /*0440*/  @P3 IMAD.MOV.U32 R8, RZ, RZ, R3 ;  /* 0x000000ffff083224 */ /* 0x001fe200078e0003 */
[----:B------:R-:W-:Y:S01]  /*0450*/  ISETP.NE.AND P1, PT, R0, 0x3, PT ;  /* 0x000000030000780c */ /* 0x000fe20003f25270 */
[----:B------:R-:W0:Y:S01]  /*0460*/  @!UP0 S2UR UR7, SR_CgaCtaId ;  /* 0x00000000000789c3 */ /* 0x000e220000008800 */
[----:B------:R-:W-:Y:S02]  /*0470*/  @P3 IMAD.MOV.U32 R9, RZ, RZ, RZ ;  /* 0x000000ffff093224 */ /* 0x000fe400078e00ff */
[----:B------:R-:W-:Y:S02]  /*0480*/  IMAD.MOV.U32 R7, RZ, RZ, RZ ;  /* 0x000000ffff077224 */ /* 0x000fe400078e00ff */
[----:B------:R-:W-:-:S03]  /*0490*/  @P3 IMAD.MOV.U32 R5, RZ, RZ, RZ ;  /* 0x000000ffff053224 */ /* 0x000fc600078e00ff */
[----:B------:R-:W1:Y:S01]  /*04a0*/  @!P3 LDC R11, c[0x0][0xc] ;  /* 0x00000300ff0bbb82 */ /* 0x000e620000000800 */
[----:B--2---:R-:W-:-:S04]  /*04b0*/  @P3 IMAD.WIDE.U32 R16, R6, R17, R8 ;  /* 0x0000001106103225 */ /* 0x004fc800078e0008 */
[----:B------:R-:W-:Y:S01]  /*04c0*/  @P3 IMAD.IADD R17, R17, 0x1, R5 ;  /* 0x0000000111113824 */ /* 0x000fe200078e0205 */
[----:B------:R-:W-:Y:S01]  /*04d0*/  LOP3.LUT R5, R4, 0x7f, RZ, 0xc0, !PT ;  /* 0x0000007f04057812 */ /* 0x000fe200078ec0ff */
[----:B0-----:R-:W-:Y:S01]  /*04e0*/  @!UP0 ULEA UR8, UR7, UR6, 0x18 ;  /* 0x0000000607088291 */ /* 0x001fe2000f8ec03f */
[----:B------:R-:W-:Y:S02]  /*04f0*/  VOTEU.ALL UP0, P0 ;  /* 0x00000000003f7886 */ /* 0x000fe40000000000 */
[----:B------:R-:W-:Y:S01]  /*0500*/  ULDC UR6, c[0x0][0xc] ;  /* 0x0000030000067ab9 */ /* 0x000fe20000000800 */
[----:B------:R-:W-:Y:S01]  /*0510*/  ISETP.EQ.OR P0, PT, R0, RZ, !P1 ;  /* 0x000000ff0000720c */ /* 0x000fe20004f02670 */
[----:B------:R-:W-:-:S03]  /*0520*/  ULDC UR7, c[0x0][0x10] ;  /* 0x0000040000077ab9 */ /* 0x000fc60000000800 */
[C---:B------:R-:W-:Y:S01]  /*0530*/  ISETP.EQ.AND P0, PT, R10.reuse, RZ, P0 ;  /* 0x000000ff0a00720c */ /* 0x040fe20000702270 */
[----:B------:R-:W-:Y:S02]  /*0540*/  VIADD R10, R10, 0xffffffff ;  /* 0xffffffff0a0a7836 */ /* 0x000fe40000000000 */
[----:B-1----:R-:W-:Y:S01]  /*0550*/  @!P3 IMAD.WIDE.U32 R8, R11, R3, R6 ;  /* 0x000000030b08b225 */ /* 0x002fe200078e0006 */
[----:B------:R-:W0:Y:S02]  /*0560*/  FENCE.VIEW.ASYNC.S ;  /* 0x00000000000073c6 */ /* 0x000e240000000000 */
[----:B0-----:R-:W3:Y:S01]  /*0570*/  @!UP0 SYNCS.EXCH.64 URZ, [UR8+0x50], UR4 ;  /* 0x00005004083f85b2 */ /* 0x001ee20008000100 */
[----:B------:R-:W-:Y:S02]  /*0580*/  SEL R18, RZ, 0x1, !P0 ;  /* 0x00000001ff127807 */ /* 0x000fe40004000000 */
[----:B------:R-:W-:Y:S01]  /*0590*/  ISETP.GE.U32.AND P1, PT, R10, 0x2, PT ;  /* 0x000000020a00780c */ /* 0x000fe20003f26070 */
[----:B------:R-:W-:-:S02]  /*05a0*/  @!P3 IMAD.MOV.U32 R16, RZ, RZ, R8 ;  /* 0x000000ffff10b224 */ /* 0x000fc400078e0008 */
[----:B------:R-:W-:Y:S01]  /*05b0*/  @!P3 IMAD.MOV.U32 R17, RZ, RZ, R9 ;  /* 0x000000ffff11b224 */ /* 0x000fe200078e0009 */
[----:B------:R-:W-:Y:S01]  /*05c0*/  SEL R18, R18, 0x2, P1 ;  /* 0x0000000212127807 */ /* 0x000fe20000800000 */
[----:B------:R0:W3:Y:S01]  /*05d0*/  @!UP1 SYNCS.EXCH.64 URZ, [UR8+0x58], UR4 ;  /* 0x00005804083f95b2 */ /* 0x0000e20008000100 */
[----:B------:R-:W-:Y:S01]  /*05e0*/  NOP ;  /* 0x0000000000007918 */ /* 0x000fe20000000000 */
[----:B0-----:R-:W-:-:S03]  /*05f0*/  UIMAD.WIDE.U32 UR4, UR6, UR7, URZ ;  /* 0x00000007060472a5 */ /* 0x001fc6000f8e003f */
[----:B------:R-:W-:Y:S02]  /*0600*/  ULDC UR6, c[0x0][0x14] ;  /* 0x0000050000067ab9 */ /* 0x000fe40000000800 */
[----:B------:R-:W-:Y:S02]  /*0610*/  UIMAD.WIDE.U32 UR38, UR4, UR6, URZ ;  /* 0x00000006042672a5 */ /* 0x000fe4000f8e003f */
[----:B------:R-:W-:-:S04]  /*0620*/  UIMAD UR41, UR5, UR6, URZ ;  /* 0x00000006052972a4 */ /* 0x000fc8000f8e023f */
[----:B------:R-:W-:Y:S01]  /*0630*/  UIADD3 UR41, UR39, UR41, URZ ;  /* 0x0000002927297290 */ /* 0x000fe2000fffe03f */
[----:B---34-:R-:W-:Y:S06]  /*0640*/  BAR.SYNC.DEFER_BLOCKING 0x0 ;  /* 0x0000000000007b1d */ /* 0x018fec0000010000 */
[----:B------:R-:W-:Y:S05]  /*0650*/  @!P2 BRA `(.L_x_3) ;  /* 0x0000007000fca947 */ /* 0x000fea0003800000 */
[----:B------:R-:W-:-:S13]  /*0660*/  ISETP.GT.U32.AND P0, PT, R10, 0x1, PT ;  /* 0x000000010a00780c */ /* 0x000fda0003f04070 */
[----:B------:R-:W-:Y:S05]  /*0670*/  @P0 EXIT ;  /* 0x000000000000094d */ /* 0x000fea0003800000 */
[----:B------:R-:W-:Y:S01]  /*0680*/  ULDC.64 UR4, c[0x0][0x650] ;  /* 0x0001940000047ab9 */ /* 0x000fe20000000a00 */
[----:B------:R-:W-:Y:S01]  /*0690*/  PRMT R0, RZ, 0x7610, R0 ;  /* 0x00007610ff007816 */ /* 0x000fe20000000000 */
[----:B------:R-:W-:Y:S01]  /*06a0*/  IMAD.MOV.U32 R109, RZ, RZ, -0x1 ;  /* 0xffffffffff6d7424 */ /* 0x000fe200078e00ff */
[----:B------:R-:W-:Y:S01]  /*06b0*/  ISETP.GE.U32.AND P0, PT, R16, UR4, PT ;  /* 0x0000000410007c0c */ /* 0x000fe2000bf06070 */
[----:B------:R-:W-:Y:S02]  /*06c0*/  IMAD.MOV.U32 R101, RZ, RZ, -0x1 ;  /* 0xffffffffff657424 */ /* 0x000fe400078e00ff */
[----:B------:R-:W-:Y:S01]  /*06d0*/  IMAD.MOV.U32 R19, RZ, RZ, -0x1 ;  /* 0xffffffffff137424 */ /* 0x000fe200078e00ff */
[----:B------:R-:W-:-:S13]  /*06e0*/  ISETP.GE.U32.AND.EX P0, PT, R17, UR5, PT, P0 ;  /* 0x0000000511007c0c */ /* 0x000fda000bf06100 */
[----:B------:R-:W-:Y:S05]  /*06f0*/  @P0 BRA `(.L_x_4) ;  /* 0x0000000400580947 */ /* 0x000fea0003800000 */
[----:B------:R-:W0:Y:S01]  /*0700*/  LDC.64 R20, c[0x0][0x628] ;  /* 0x00018a00ff147b82 */ /* 0x000e220000000a00 */
[----:B------:R-:W-:Y:S02]  /*0710*/  IMAD.MOV.U32 R8, RZ, RZ, R16 ;  /* 0x000000ffff087224 */ /* 0x000fe400078e0010 */
[----:B------:R-:W-:-:S05]  /*0720*/  IMAD.MOV.U32 R9, RZ, RZ, R17 ;  /* 0x000000ffff097224 */ /* 0x000fca00078e0011 */
[----:B------:R-:W1:Y:S08]  /*0730*/  LDC R0, c[0x0][0x630] ;  /* 0x00018c00ff007b82 */ /* 0x000e700000000800 */
[----:B------:R-:W2:Y:S01]  /*0740*/  LDC.64 R22, c[0x0][0x620] ;  /* 0x00018800ff167b82 */ /* 0x000ea20000000a00 */
[----:B0-----:R-:W-:-:S04]  /*0750*/  ISETP.NE.U32.AND P0, PT, R20, RZ, PT ;  /* 0x000000ff1400720c */ /* 0x001fc80003f05070 */
[----:B------:R-:W-:-:S13]  /*0760*/  ISETP.NE.AND.EX P0, PT, R21, RZ, PT, P0 ;  /* 0x000000ff1500720c */ /* 0x000fda0003f05300 */
[----:B-12---:R-:W-:Y:S05]  /*0770*/  @!P0 BRA `(.L_x_5) ;  /* 0x0000000000288947 */ /* 0x006fea0003800000 */
[----:B------:R-:W0:Y:S02]  /*0780*/  LDC R13, c[0x0][0x634] ;  /* 0x00018d00ff0d7b82 */ /* 0x000e240000000800 */
[----:B0-----:R-:W-:-:S05]  /*0790*/  IADD3 R13, P0, R16, R13, RZ ;  /* 0x0000000d100d7210 */ /* 0x001fca0007f1e0ff */
[----:B------:R-:W-:-:S04]  /*07a0*/  IMAD.X R15, RZ, RZ, R17, P0 ;  /* 0x000000ffff0f7224 */ /* 0x000fc800000e0611 */
[----:B------:R-:W-:-:S04]  /*07b0*/  IMAD.WIDE.U32 R8, R15, R20, RZ ;  /* 0x000000140f087225 */ /* 0x000fc800078e00ff */
[----:B------:R-:W-:-:S04]  /*07c0*/  IMAD.WIDE.U32 R10, P0, R13, R21, R8 ;  /* 0x000000150d0a7225 */ /* 0x000fc80007800008 */
[----:B------:R-:W-:-:S04]  /*07d0*/  IMAD.WIDE.U32 R8, R13, R20, RZ ;  /* 0x000000140d087225 */ /* 0x000fc800078e00ff */
[----:B------:R-:W-:Y:S01]  /*07e0*/  IMAD.X R13, RZ, RZ, RZ, P0 ;  /* 0x000000ffff0d7224 */ /* 0x000fe200000e06ff */
[----:B------:R-:W-:Y:S01]  /*07f0*/  IADD3 RZ, P0, R9, R10, RZ ;  /* 0x0000000a09ff7210 */ /* 0x000fe20007f1e0ff */
[----:B------:R-:W-:-:S04]  /*0800*/  IMAD.MOV.U32 R12, RZ, RZ, R11 ;  /* 0x000000ffff0c7224 */ /* 0x000fc800078e000b */
[----:B------:R-:W-:-:S08]  /*0810*/  IMAD.WIDE.U32.X R8, R15, R21, R12, P0 ;  /* 0x000000150f087225 */ /* 0x000fd000000e040c */
.L_x_5:
[-CC-:B------:R-:W-:Y:S01]  /*0820*/  SHF.R.U64 R25, R8, R0.reuse, R9.reuse ;  /* 0x0000000008197219 */ /* 0x180fe20000001209 */
[----:B------:R-:W0:Y:S01]  /*0830*/  LDC R12, c[0x0][0x618] ;  /* 0x00018600ff0c7b82 */ /* 0x000e220000000800 */
[----:B------:R-:W-:Y:S01]  /*0840*/  SHF.R.U32.HI R7, RZ, R0, R9 ;  /* 0x00000000ff077219 */ /* 0x000fe20000011609 */
[----:B------:R-:W-:Y:S01]  /*0850*/  ULDC UR4, c[0x0][0x150] ;  /* 0x0000540000047ab9 */ /* 0x000fe20000000800 */
[----:B------:R-:W-:Y:S02]  /*0860*/  IADD3 R11, P0, RZ, -R25, RZ ;  /* 0x80000019ff0b7210 */ /* 0x000fe40007f1e0ff */
[----:B------:R-:W-:-:S03]  /*0870*/  I2FP.F32.U32 R0, R6 ;  /* 0x0000000600007245 */ /* 0x000fc60000201000 */
[----:B------:R-:W1:Y:S01]  /*0880*/  LDC.64 R30, c[0x0][0x640] ;  /* 0x00019000ff1e7b82 */ /* 0x000e620000000a00 */
[----:B------:R-:W-:Y:S02]  /*0890*/  IMAD.X R13, RZ, RZ, ~R7, P0 ;  /* 0x000000ffff0d7224 */ /* 0x000fe400000e0e07 */
[----:B------:R-:W-:Y:S01]  /*08a0*/  FMUL R0, R0, UR4 ;  /* 0x0000000400007c20 */ /* 0x000fe20008400000 */
[----:B------:R-:W-:Y:S01]  /*08b0*/  IMAD.WIDE.U32 R8, R11, R22, R16 ;  /* 0x000000160b087225 */ /* 0x000fe200078e0010 */
[----:B------:R-:W-:-:S03]  /*08c0*/  ULDC UR4, c[0x0][0x154] ;  /* 0x0000550000047ab9 */ /* 0x000fc60000000800 */
[----:B------:R-:W-:Y:S01]  /*08d0*/  IMAD R10, R13, R22, RZ ;  /* 0x000000160d0a7224 */ /* 0x000fe200078e02ff */
[----:B------:R-:W2:Y:S01]  /*08e0*/  LDC R7, c[0x0][0x144] ;  /* 0x00005100ff077b82 */ /* 0x000ea20000000800 */
[----:B------:R-:W3:Y:S02]  /*08f0*/  F2I.U32.TRUNC.NTZ R0, R0 ;  /* 0x0000000000007305 */ /* 0x000ee4000020f000 */
[----:B------:R-:W-:-:S04]  /*0900*/  IMAD R11, R11, R23, R10 ;  /* 0x000000170b0b7224 */ /* 0x000fc800078e020a */
[----:B------:R-:W-:Y:S01]  /*0910*/  IMAD.IADD R9, R9, 0x1, R11 ;  /* 0x0000000109097824 */ /* 0x000fe200078e020b */
[----:B------:R-:W4:Y:S01]  /*0920*/  LDC R24, c[0x0][0x608] ;  /* 0x00018200ff187b82 */ /* 0x000f220000000800 */
[----:B------:R-:W-:-:S03]  /*0930*/  IMAD.MOV.U32 R11, RZ, RZ, -0x1 ;  /* 0xffffffffff0b7424 */ /* 0x000fc600078e00ff */
[-CC-:B0-----:R-:W-:Y:S02]  /*0940*/  SHF.R.U64 R22, R8, R12.reuse, R9.reuse ;  /* 0x0000000c08167219 */ /* 0x181fe40000001209 */
[----:B------:R-:W-:Y:S02]  /*0950*/  I2FP.F32.U32 R8, R3 ;  /* 0x0000000300087245 */ /* 0x000fe40000201000 */
[----:B------:R-:W0:Y:S01]  /*0960*/  LDC R28, c[0x0][0x658] ;  /* 0x00019600ff1c7b82 */ /* 0x000e220000000800 */
[----:B-1----:R-:W-:Y:S01]  /*0970*/  ISETP.NE.U32.AND P0, PT, R30, RZ, PT ;  /* 0x000000ff1e00720c */ /* 0x002fe20003f05070 */
[----:B---3--:R-:W-:Y:S02]  /*0980*/  IMAD.MOV R10, RZ, RZ, -R0 ;  /* 0x000000ffff0a7224 */ /* 0x008fe400078e0a00 */
[----:B------:R-:W-:Y:S01]  /*0990*/  FMUL R8, R8, UR4 ;  /* 0x0000000408087c20 */ /* 0x000fe20008400000 */
[----:B------:R-:W-:Y:S02]  /*09a0*/  SHF.R.U32.HI R9, RZ, R12, R9 ;  /* 0x0000000cff097219 */ /* 0x000fe40000011609 */
[----:B------:R-:W-:Y:S01]  /*09b0*/  ISETP.NE.AND.EX P0, PT, R31, RZ, PT, P0 ;  /* 0x000000ff1f00720c */ /* 0x000fe20003f05300 */
[----:B------:R1:W3:Y:S01]  /*09c0*/  F2I.U32.TRUNC.NTZ R15, R8 ;  /* 0x00000008000f7305 */ /* 0x0002e2000020f000 */
[----:B------:R-:W1:Y:S01]  /*09d0*/  LDC R20, c[0x0][0x148] ;  /* 0x00005200ff147b82 */ /* 0x000e620000000800 */
[----:B--2---:R-:W-:-:S07]  /*09e0*/  IMAD R0, R7, R10, R6 ;  /* 0x0000000a07007224 */ /* 0x004fce00078e0206 */
[----:B------:R-:W2:Y:S01]  /*09f0*/  LDC R26, c[0x0][0x600] ;  /* 0x00018000ff1a7b82 */ /* 0x000ea20000000800 */
[-CC-:B----4-:R-:W-:Y:S02]  /*0a00*/  SHF.R.U64 R32, R22, R24.reuse, R9.reuse ;  /* 0x0000001816207219 */ /* 0x190fe40000001209 */
[----:B------:R-:W-:Y:S01]  /*0a10*/  SHF.R.U32.HI R7, RZ, R24, R9 ;  /* 0x00000018ff077219 */ /* 0x000fe20000011609 */
[----:B------:R-:W-:-:S04]  /*0a20*/  IMAD.MOV.U32 R9, RZ, RZ, 0x1 ;  /* 0x00000001ff097424 */ /* 0x000fc800078e00ff */
[----:B------:R-:W4:Y:S01]  /*0a30*/  LDC R21, c[0x0][0x648] ;  /* 0x00019200ff157b82 */ /* 0x000f220000000800 */
[-C--:B0-----:R-:W-:Y:S02]  /*0a40*/  SHF.L.U32 R6, R11, R28.reuse, RZ ;  /* 0x0000001c0b067219 */ /* 0x081fe400000006ff */
[--C-:B------:R-:W-:Y:S02]  /*0a50*/  SHF.R.U64 R24, R32, R28, R7.reuse ;  /* 0x0000001c20187219 */ /* 0x100fe40000001207 */
[----:B------:R-:W-:Y:S02]  /*0a60*/  LOP3.LUT R13, RZ, R6, RZ, 0x33, !PT ;  /* 0x00000006ff0d7212 */ /* 0x000fe400078e33ff */
[-C--:B------:R-:W-:Y:S01]  /*0a70*/  SHF.R.U32.HI R7, RZ, R28.reuse, R7 ;  /* 0x0000001cff077219 */ /* 0x080fe20000011607 */
[----:B------:R-:W0:Y:S01]  /*0a80*/  LDC R23, c[0x0][0x638] ;  /* 0x00018e00ff177b82 */ /* 0x000e220000000800 */
[----:B------:R-:W-:Y:S01]  /*0a90*/  SHF.L.U32 R12, R9, R28, RZ ;  /* 0x0000001c090c7219 */ /* 0x000fe200000006ff */
[----:B------:R-:W-:-:S06]  /*0aa0*/  IMAD.MOV.U32 R6, RZ, RZ, R24 ;  /* 0x000000ffff067224 */ /* 0x000fcc00078e0018 */
[----:B------:R-:W0:Y:S01]  /*0ab0*/  LDC R109, c[0x0][0x610] ;  /* 0x00018400ff6d7b82 */ /* 0x000e220000000800 */
[----:B-1-3--:R-:W-:Y:S05]  /*0ac0*/  @!P0 BRA `(.L_x_6) ;  /* 0x0000000000288947 */ /* 0x00afea0003800000 */
[----:B------:R-:W1:Y:S02]  /*0ad0*/  LDC R11, c[0x0][0x64c] ;  /* 0x00019300ff0b7b82 */ /* 0x000e640000000800 */
[----:B-1----:R-:W-:-:S05]  /*0ae0*/  IADD3 R11, P0, R24, R11, RZ ;  /* 0x0000000b180b7210 */ /* 0x002fca0007f1e0ff */
        /* <DEDUP_REMOVED lines=8> */
.L_x_6:
[----:B----4-:R-:W-:Y:S01]  /*0b70*/  SHF.R.U64 R6, R6, R21, R7 ;  /* 0x0000001506067219 */ /* 0x010fe20000001207 */
[----:B--2---:R-:W-:Y:S01]  /*0b80*/  VIADD R7, R26, 0xffffffff ;  /* 0xffffffff1a077836 */ /* 0x004fe20000000000 */
[----:B------:R-:W-:Y:S01]  /*0b90*/  LOP3.LUT R13, R32, R13, RZ, 0xc0, !PT ;  /* 0x0000000d200d7212 */ /* 0x000fe200078ec0ff */
[----:B------:R-:W-:Y:S02]  /*0ba0*/  IMAD.MOV R15, RZ, RZ, -R15 ;  /* 0x000000ffff0f7224 */ /* 0x000fe400078e0a0f */
[----:B------:R-:W-:Y:S02]  /*0bb0*/  IMAD.MOV R8, RZ, RZ, -R6 ;  /* 0x000000ffff087224 */ /* 0x000fe400078e0a06 */
[----:B------:R-:W-:Y:S01]  /*0bc0*/  IMAD R13, R12, R6, R13 ;  /* 0x000000060c0d7224 */ /* 0x000fe200078e020d */
[----:B------:R-:W-:Y:S01]  /*0bd0*/  LOP3.LUT R6, R22, R7, RZ, 0xc0, !PT ;  /* 0x0000000716067212 */ /* 0x000fe200078ec0ff */
[----:B------:R-:W-:Y:S02]  /*0be0*/  @P3 IMAD R0, R20, R15, R3 ;  /* 0x0000000f14003224 */ /* 0x000fe400078e0203 */
[----:B0-----:R-:W-:-:S02]  /*0bf0*/  IMAD R3, R8, R23, R24 ;  /* 0x0000001708037224 */ /* 0x001fc400078e0218 */
[----:B------:R-:W-:Y:S02]  /*0c00*/  IMAD R109, R13, R109, R0 ;  /* 0x0000006d0d6d7224 */ /* 0x000fe400078e0200 */
[----:B------:R-:W-:Y:S02]  /*0c10*/  IMAD R6, R3, R26, R6 ;  /* 0x0000001a03067224 */ /* 0x000fe400078e0206 */
[----:B------:R-:W-:Y:S02]  /*0c20*/  IMAD.MOV.U32 R0, RZ, RZ, 0x1 ;  /* 0x00000001ff007424 */ /* 0x000fe400078e00ff */
[----:B------:R-:W-:Y:S01]  /*0c30*/  IMAD.MOV.U32 R19, RZ, RZ, R25 ;  /* 0x000000ffff137224 */ /* 0x000fe200078e0019 */
[----:B------:R-:W-:Y:S02]  /*0c40*/  SEL R101, R6, R109, !P3 ;  /* 0x0000006d06657207 */ /* 0x000fe40005800000 */
[----:B------:R-:W-:-:S07]  /*0c50*/  SEL R109, R109, R6, !P3 ;  /* 0x000000066d6d7207 */ /* 0x000fce0005800000 */
.L_x_4:
[----:B------:R-:W-:-:S08]  /*0c60*/  NOP ;  /* 0x0000000000007918 */ /* 0x000fd00000000000 */
[----:B------:R-:W0:Y:S02]  /*0c70*/  USETMAXREG.TRY_ALLOC.CTAPOOL UP0, 0xe8 ;  /* 0x000000e8000079c8 */ /* 0x000e240008000600 */
[----:B0-----:R-:W-:-:S13]  /*0c80*/  PLOP3.LUT P0, PT, PT, PT, UP0, 0x80, 0x0 ;  /* 0x000000000000781c */ /* 0x001fda0003f0f008 */
[----:B------:R-:W-:Y:S05]  /*0c90*/  @!P0 BRA `(.L_x_4) ;  /* 0xfffffffc00f08947 */ /* 0x000fea000383ffff */
[----:B------:R-:W-:Y:S01]  /*0ca0*/  ULDC.64 UR4, c[0x0][0x598] ;  /* 0x0001660000047ab9 */ /* 0x000fe20000000a00 */
[----:B------:R-:W-:Y:S01]  /*0cb0*/  ULDC.64 UR36, c[0x0][0x208] ;  /* 0x0000820000247ab9 */ /* 0x000fe20000000a00 */
[----:B------:R-:W-:-:S04]  /*0cc0*/  ISETP.NE.U32.AND P0, PT, RZ, UR4, PT ;  /* 0x00000004ff007c0c */ /* 0x000fc8000bf05070 */
[----:B------:R-:W-:-:S13]  /*0cd0*/  ISETP.NE.AND.EX P0, PT, RZ, UR5, PT, P0 ;  /* 0x00000005ff007c0c */ /* 0x000fda000bf05300 */
[----:B------:R-:W-:Y:S05]  /*0ce0*/  @!P0 BRA `(.L_x_7) ;  /* 0x00000000001c8947 */ /* 0x000fea0003800000 */
[----:B------:R-:W0:Y:S02]  /*0cf0*/  LDC.64 R6, c[0x0][0x598] ;  /* 0x00016600ff067b82 */ /* 0x000e240000000a00 */
[----:B0-----:R-:W2:Y:S02]  /*0d00*/  LDG.E.64 R6, desc[UR36][R6.64] ;  /* 0x0000002406067981 */ /* 0x001ea4000c1e1b00 */
[----:B--2---:R-:W-:-:S04]  /*0d10*/  ISETP.NE.U32.AND P0, PT, R6, RZ, PT ;  /* 0x000000ff0600720c */ /* 0x004fc80003f05070 */
[----:B------:R-:W-:-:S13]  /*0d20*/  ISETP.NE.AND.EX P0, PT, R7, RZ, PT, P0 ;  /* 0x000000ff0700720c */ /* 0x000fda0003f05300 */
[----:B------:R-:W-:Y:S05]  /*0d30*/  @!P0 BRA `(.L_x_7) ;  /* 0x0000000000088947 */ /* 0x000fea0003800000 */
[----:B------:R0:W5:Y:S01]  /*0d40*/  LD.E R88, desc[UR36][R6.64] ;  /* 0x0000002406587980 */ /* 0x000162000c101900 */
[----:B------:R-:W-:Y:S05]  /*0d50*/  BRA `(.L_x_8) ;  /* 0x0000000000247947 */ /* 0x000fea0003800000 */
.L_x_7:
[----:B------:R-:W-:Y:S02]  /*0d60*/  ULDC.64 UR4, c[0x0][0x588] ;  /* 0x0001620000047ab9 */ /* 0x000fe40000000a00 */
[----:B------:R-:W-:-:S04]  /*0d70*/  ISETP.NE.U32.AND P0, PT, RZ, UR4, PT ;  /* 0x00000004ff007c0c */ /* 0x000fc8000bf05070 */
[----:B------:R-:W-:-:S13]  /*0d80*/  ISETP.NE.AND.EX P0, PT, RZ, UR5, PT, P0 ;  /* 0x00000005ff007c0c */ /* 0x000fda000bf05300 */
[----:B------:R-:W-:Y:S05]  /*0d90*/  @!P0 BRA `(.L_x_9) ;  /* 0x00000000000c8947 */ /* 0x000fea0003800000 */
[----:B------:R-:W0:Y:S02]  /*0da0*/  LDC.64 R88, c[0x0][0x588] ;  /* 0x00016200ff587b82 */ /* 0x000e240000000a00 */
[----:B0-----:R1:W5:Y:S01]  /*0db0*/  LDG.E R88, desc[UR36][R88.64] ;  /* 0x0000002458587981 */ /* 0x001362000c1e1900 */
[----:B------:R-:W-:Y:S05]  /*0dc0*/  BRA `(.L_x_8) ;  /* 0x0000000000087947 */ /* 0x000fea0003800000 */
.L_x_9:
[----:B------:R-:W-:Y:S02]  /*0dd0*/  ULDC UR4, c[0x0][0x580] ;  /* 0x0001600000047ab9 */ /* 0x000fe40000000800 */
[----:B------:R-:W-:-:S07]  /*0de0*/  IMAD.U32 R88, RZ, RZ, UR4 ;  /* 0x00000004ff587e24 */ /* 0x000fce000f8e00ff */
.L_x_8:
[----:B------:R-:W-:Y:S02]  /*0df0*/  ULDC.64 UR4, c[0x0][0x5a0] ;  /* 0x0001680000047ab9 */ /* 0x000fe40000000a00 */
[----:B------:R-:W-:-:S04]  /*0e00*/  ISETP.NE.U32.AND P0, PT, RZ, UR4, PT ;  /* 0x00000004ff007c0c */ /* 0x000fc8000bf05070 */
[----:B------:R-:W-:-:S13]  /*0e10*/  ISETP.NE.AND.EX P0, PT, RZ, UR5, PT, P0 ;  /* 0x00000005ff007c0c */ /* 0x000fda000bf05300 */
[----:B------:R-:W-:Y:S05]  /*0e20*/  @!P0 BRA `(.L_x_10) ;  /* 0x00000000001c8947 */ /* 0x000fea0003800000 */
[----:B0-----:R-:W0:Y:S02]  /*0e30*/  LDC.64 R6, c[0x0][0x5a0] ;  /* 0x00016800ff067b82 */ /* 0x001e240000000a00 */
[----:B0-----:R-:W2:Y:S02]  /*0e40*/  LDG.E.64 R6, desc[UR36][R6.64] ;  /* 0x0000002406067981 */ /* 0x001ea4000c1e1b00 */
[----:B--2---:R-:W-:-:S04]  /*0e50*/  ISETP.NE.U32.AND P0, PT, R6, RZ, PT ;  /* 0x000000ff0600720c */ /* 0x004fc80003f05070 */
[----:B------:R-:W-:-:S13]  /*0e60*/  ISETP.NE.AND.EX P0, PT, R7, RZ, PT, P0 ;  /* 0x000000ff0700720c */ /* 0x000fda0003f05300 */
[----:B------:R-:W-:Y:S05]  /*0e70*/  @!P0 BRA `(.L_x_10) ;  /* 0x0000000000088947 */ /* 0x000fea0003800000 */
[----:B-1----:R0:W5:Y:S01]  /*0e80*/  LD.E R89, desc[UR36][R6.64] ;  /* 0x0000002406597980 */ /* 0x002162000c101900 */
[----:B------:R-:W-:Y:S05]  /*0e90*/  BRA `(.L_x_11) ;  /* 0x0000000000247947 */ /* 0x000fea0003800000 */
.L_x_10:
[----:B------:R-:W-:Y:S02]  /*0ea0*/  ULDC.64 UR4, c[0x0][0x590] ;  /* 0x0001640000047ab9 */ /* 0x000fe40000000a00 */
[----:B------:R-:W-:-:S04]  /*0eb0*/  ISETP.NE.U32.AND P0, PT, RZ, UR4, PT ;  /* 0x00000004ff007c0c */ /* 0x000fc8000bf05070 */
[----:B------:R-:W-:-:S13]  /*0ec0*/  ISETP.NE.AND.EX P0, PT, RZ, UR5, PT, P0 ;  /* 0x00000005ff007c0c */ /* 0x000fda000bf05300 */
[----:B------:R-:W-:Y:S05]  /*0ed0*/  @!P0 BRA `(.L_x_12) ;  /* 0x00000000000c8947 */ /* 0x000fea0003800000 */
[----:B0-----:R-:W1:Y:S02]  /*0ee0*/  LDC.64 R6, c[0x0][0x590] ;  /* 0x00016400ff067b82 */ /* 0x001e640000000a00 */
[----:B-1----:R1:W5:Y:S01]  /*0ef0*/  LDG.E R89, desc[UR36][R6.64] ;  /* 0x0000002406597981 */ /* 0x002362000c1e1900 */
[----:B------:R-:W-:Y:S05]  /*0f00*/  BRA `(.L_x_11) ;  /* 0x0000000000087947 */ /* 0x000fea0003800000 */
.L_x_12:
[----:B------:R-:W-:Y:S02]  /*0f10*/  ULDC UR4, c[0x0][0x584] ;  /* 0x0001610000047ab9 */ /* 0x000fe40000000800 */
[----:B-1----:R-:W-:-:S07]  /*0f20*/  IMAD.U32 R89, RZ, RZ, UR4 ;  /* 0x00000004ff597e24 */ /* 0x002fce000f8e00ff */
.L_x_11:
[----:B------:R-:W-:-:S13]  /*0f30*/  LOP3.LUT P0, RZ, R0, 0xff, RZ, 0xc0, !PT ;  /* 0x000000ff00ff7812 */ /* 0x000fda000780c0ff */
[----:B------:R-:W-:Y:S05]  /*0f40*/  @!P0 EXIT ;  /* 0x000000000000894d */ /* 0x000fea0003800000 */
[----:B------:R-:W2:Y:S01]  /*0f50*/  LDC R91, c[0x0][0x658] ;  /* 0x00019600ff5b7b82 */ /* 0x000ea20000000800 */
[----:B------:R-:W-:Y:S01]  /*0f60*/  ULDC.64 UR6, c[0x0][0x288] ;  /* 0x0000a20000067ab9 */ /* 0x000fe20000000a00 */
[----:B------:R-:W-:Y:S01]  /*0f70*/  LOP3.LUT R14, R14, 0x1, RZ, 0xc0, !PT ;  /* 0x000000010e0e7812 */ /* 0x000fe200078ec0ff */
[----:B------:R-:W-:Y:S01]  /*0f80*/  UIADD3 UR4, UR7, 0x7f, URZ ;  /* 0x0000007f07047890 */ /* 0x000fe2000fffe03f */
[----:B------:R-:W-:Y:S01]  /*0f90*/  SHF.R.U32.HI R0, RZ, 0x2, R4 ;  /* 0x00000002ff007819 */ /* 0x000fe20000011604 */
[----:B------:R-:W-:Y:S01]  /*0fa0*/  IMAD.U32 R3, RZ, RZ, UR6 ;  /* 0x00000006ff037e24 */ /* 0x000fe2000f8e00ff */
[----:B------:R-:W-:Y:S01]  /*0fb0*/  SHF.R.U32.HI R5, RZ, 0x1, R5 ;  /* 0x00000001ff057819 */ /* 0x000fe20000011605 */
[----:B------:R-:W-:Y:S01]  /*0fc0*/  USHF.R.S32.HI UR5, URZ, 0x1f, UR4 ;  /* 0x0000001f3f057899 */ /* 0x000fe20008011404 */
[----:B------:R-:W3:Y:S01]  /*0fd0*/  LDC.64 R94, c[0x0][0x5c8] ;  /* 0x00017200ff5e7b82 */ /* 0x000ee20000000a00 */
[----:B------:R-:W-:Y:S01]  /*0fe0*/  LOP3.LUT R90, R4, 0x3, RZ, 0xc0, !PT ;  /* 0x00000003045a7812 */ /* 0x000fe200078ec0ff */
[----:B01----:R-:W-:Y:S01]  /*0ff0*/  IMAD.SHL.U32 R7, R14, 0x40, RZ ;  /* 0x000000400e077824 */ /* 0x003fe200078e00ff */
[----:B------:R-:W-:Y:S01]  /*1000*/  LOP3.LUT R0, R0, 0x7, RZ, 0xc0, !PT ;  /* 0x0000000700007812 */ /* 0x000fe200078ec0ff */
[----:B------:R-:W-:Y:S01]  /*1010*/  ULEA.HI UR5, UR5, UR4, URZ, 0x7 ;  /* 0x0000000405057291 */ /* 0x000fe2000f8f383f */
[----:B------:R-:W-:Y:S01]  /*1020*/  LOP3.LUT R5, R5, 0x30, RZ, 0xc0, !PT ;  /* 0x0000003005057812 */ /* 0x000fe200078ec0ff */
[----:B------:R-:W-:Y:S01]  /*1030*/  IMAD R90, R90, -0x2, R3 ;  /* 0xfffffffe5a5a7824 */ /* 0x000fe200078e0203 */
[--C-:B------:R-:W-:Y:S01]  /*1040*/  LOP3.LUT R22, R7, 0x40, R0.reuse, 0xe2, !PT ;  /* 0x0000004007167812 */ /* 0x100fe200078ee200 */
[----:B------:R-:W0:Y:S01]  /*1050*/  LDC R98, c[0x0][0x600] ;  /* 0x00018000ff627b82 */ /* 0x000e220000000800 */
[----:B------:R-:W-:Y:S01]  /*1060*/  IADD3 R3, RZ, -R5, -R0 ;  /* 0x80000005ff037210 */ /* 0x000fe20007ffe800 */
[----:B------:R-:W-:Y:S01]  /*1070*/  IMAD.MOV.U32 R0, RZ, RZ, -0x1 ;  /* 0xffffffffff007424 */ /* 0x000fe200078e00ff */
[----:B------:R-:W-:Y:S01]  /*1080*/  USHF.R.S32.HI UR43, URZ, 0x7, UR5 ;  /* 0x000000073f2b7899 */ /* 0x000fe20008011405 */
[----:B------:R-:W-:Y:S01]  /*1090*/  IMAD.MOV.U32 R6, RZ, RZ, 0x1 ;  /* 0x00000001ff067424 */ /* 0x000fe200078e00ff */
[----:B------:R-:W-:Y:S01]  /*10a0*/  LOP3.LUT R97, R4, 0x80, RZ, 0xc0, !PT ;  /* 0x0000008004617812 */ /* 0x000fe200078ec0ff */
[----:B------:R-:W-:Y:S01]  /*10b0*/  IMAD R3, R14, -0x40, R3 ;  /* 0xffffffc00e037824 */ /* 0x000fe200078e0203 */
[----:B------:R-:W-:Y:S01]  /*10c0*/  UISETP.LT.AND UP0, UPT, UR43, 0x1, UPT ;  /* 0x000000012b00788c */ /* 0x000fe2000bf01270 */
[----:B--2---:R-:W-:Y:S01]  /*10d0*/  SHF.L.U32 R0, R0, R91, RZ ;  /* 0x0000005b00007219 */ /* 0x004fe200000006ff */
[----:B------:R-:W-:Y:S01]  /*10e0*/  ULDC UR4, c[0x0][0x284] ;  /* 0x0000a10000047ab9 */ /* 0x000fe20000000800 */
[----:B------:R-:W-:Y:S01]  /*10f0*/  LOP3.LUT R22, R22, R5, RZ, 0xfc, !PT ;  /* 0x0000000516167212 */ /* 0x000fe200078efcff */
[----:B------:R-:W-:Y:S01]  /*1100*/  USEL UR44, UR43, 0x1, UP0 ;  /* 0x000000012b2c7887 */ /* 0x000fe20008000000 */
[----:B------:R-:W-:Y:S01]  /*1110*/  SHF.L.U32 R91, R6, R91, RZ ;  /* 0x0000005b065b7219 */ /* 0x000fe200000006ff */
[----:B------:R-:W-:Y:S01]  /*1120*/  IMAD.SHL.U32 R96, R4, 0x2, RZ ;  /* 0x0000000204607824 */ /* 0x000fe200078e00ff */
[----:B------:R-:W-:Y:S01]  /*1130*/  LOP3.LUT R116, R18, 0x1, RZ, 0xfc, !PT ;  /* 0x0000000112747812 */ /* 0x000fe200078efcff */
[----:B------:R-:W-:Y:S01]  /*1140*/  VIADD R100, R3, UR4 ;  /* 0x0000000403647c36 */ /* 0x000fe20008000000 */
[C-C-:B---3--:R-:W-:Y:S01]  /*1150*/  SHF.L.U64.HI R92, R94.reuse, 0x7, R95.reuse ;  /* 0x000000075e5c7819 */ /* 0x148fe2000001025f */
[----:B------:R-:W-:Y:S01]  /*1160*/  IMAD.MOV.U32 R23, RZ, RZ, RZ ;  /* 0x000000ffff177224 */ /* 0x000fe200078e00ff */
[C---:B------:R-:W-:Y:S01]  /*1170*/  SHF.L.U64.HI R93, R94.reuse, 0x3, R95 ;  /* 0x000000035e5d7819 */ /* 0x040fe2000001025f */
[C---:B------:R-:W-:Y:S01]  /*1180*/  IMAD.SHL.U32 R95, R94.reuse, 0x80, RZ ;  /* 0x000000805e5f7824 */ /* 0x040fe200078e00ff */
[----:B------:R-:W-:Y:S01]  /*1190*/  SHF.R.U32.HI R97, RZ, 0x7, R97 ;  /* 0x00000007ff617819 */ /* 0x000fe20000011661 */
[----:B------:R-:W-:Y:S01]  /*11a0*/  IMAD.SHL.U32 R94, R94, 0x8, RZ ;  /* 0x000000085e5e7824 */ /* 0x000fe200078e00ff */
[----:B------:R-:W-:Y:S01]  /*11b0*/  LOP3.LUT R99, RZ, R0, RZ, 0x33, !PT ;  /* 0x00000000ff637212 */ /* 0x000fe200078e33ff */
[----:B------:R-:W-:Y:S01]  /*11c0*/  UIADD3 UR44, UR43, -UR44, URZ ;  /* 0x8000002c2b2c7290 */ /* 0x000fe2000fffe03f */
[----:B0-----:R-:W-:Y:S01]  /*11d0*/  VIADD R98, R98, 0xffffffff ;  /* 0xffffffff62627836 */ /* 0x001fe20000000000 */
[----:B------:R-:W-:Y:S01]  /*11e0*/  UMOV UR40, URZ ;  /* 0x0000003f00287c82 */ /* 0x000fe20008000000 */
[----:B------:R-:W-:-:S09]  /*11f0*/  UMOV UR42, URZ ;  /* 0x0000003f002a7c82 */ /* 0x000fd20008000000 */
.L_x_156:
[----:B0-----:R-:W0:Y:S01]  /*1200*/  SHFL.IDX PT, R0, R97, RZ, 0x1f ;  /* 0x00001fff61007589 */ /* 0x001e2200000e0000 */
[----:B-1----:R-:W1:Y:S01]  /*1210*/  S2UR UR7, SR_CgaCtaId ;  /* 0x00000000000779c3 */ /* 0x002e620000008800 */
[----:B------:R-:W-:Y:S01]  /*1220*/  UMOV UR6, 0x400 ;  /* 0x0000040000067882 */ /* 0x000fe20000000000 */
[----:B0-----:R-:W-:Y:S01]  /*1230*/  R2UR UR4, R0 ;  /* 0x00000000000472ca */ /* 0x001fe200000e0000 */
[----:B-1----:R-:W-:-:S12]  /*1240*/  ULEA UR46, UR7, UR6, 0x18 ;  /* 0x00000006072e7291 */ /* 0x002fd8000f8ec03f */
[----:B------:R-:W-:-:S04]  /*1250*/  ULEA.HI UR5, UR4, UR4, URZ, 0x1 ;  /* 0x0000000404057291 */ /* 0x000fc8000f8f083f */
[----:B------:R-:W-:-:S04]  /*1260*/  ULOP3.LUT UR5, UR5, 0x7fffe, URZ, 0xc0, !UPT ;  /* 0x0007fffe05057892 */ /* 0x000fc8000f8ec03f */
[----:B------:R-:W-:-:S03]  /*1270*/  UIADD3 UR5, UR4, -UR5, URZ ;  /* 0x8000000504057290 */ /* 0x000fc6000fffe03f */
[----:B------:R-:W-:Y:S01]  /*1280*/  ULDC UR4, c[0x0][0x28c] ;  /* 0x0000a30000047ab9 */ /* 0x000fe20000000800 */
[----:B------:R-:W-:Y:S01]  /*1290*/  ULEA UR5, UR5, UR46, 0xd ;  /* 0x0000002e05057291 */ /* 0x000fe2000f8e683f */
[----:B------:R-:W-:-:S03]  /*12a0*/  ISETP.LT.AND P0, PT, RZ, UR4, PT ;  /* 0x00000004ff007c0c */ /* 0x000fc6000bf01270 */
[----:B------:R-:W-:-:S04]  /*12b0*/  UIADD3 UR5, UR5, 0x100, URZ ;  /* 0x0000010005057890 */ /* 0x000fc8000fffe03f */
[----:B------:R-:W-:-:S04]  /*12c0*/  USHF.R.U32.HI UR5, URZ, 0x4, UR5 ;  /* 0x000000043f057899 */ /* 0x000fc80008011605 */
[----:B------:R-:W-:-:S04]  /*12d0*/  ULOP3.LUT UR5, UR5, 0x3fff, URZ, 0xc0, !UPT ;  /* 0x00003fff05057892 */ /* 0x000fc8000f8ec03f */
[----:B------:R-:W-:Y:S01]  /*12e0*/  ULOP3.LUT UR45, UR5, 0x10000, URZ, 0xfc, !UPT ;  /* 0x00010000052d7892 */ /* 0x000fe2000f8efc3f */
[----:B--2345:R-:W-:Y:S11]  /*12f0*/  @P0 BRA `(.L_x_13) ;  /* 0x0000000000400947 */ /* 0x03cff60003800000 */
[----:B------:R-:W-:Y:S01]  /*1300*/  MOV R0, 0x0 ;  /* 0x0000000000007802 */ /* 0x000fe20000000f00 */
[----:B------:R-:W-:Y:S01]  /*1310*/  ULDC.64 UR4, c[0x4][0x68] ;  /* 0x01001a0000047ab9 */ /* 0x000fe20000000a00 */
[----:B------:R-:W-:Y:S01]  /*1320*/  ULDC.64 UR6, c[0x4][0x8] ;  /* 0x0100020000067ab9 */ /* 0x000fe20000000a00 */
[----:B------:R-:W-:Y:S01]  /*1330*/  IMAD.U32 R4, RZ, RZ, UR4 ;  /* 0x00000004ff047e24 */ /* 0x000fe2000f8e00ff */
[----:B------:R0:W1:Y:S01]  /*1340*/  LDC.64 R14, c[0x4][R0] ;  /* 0x01000000000e7b82 */ /* 0x0000620000000a00 */
[----:B------:R-:W-:Y:S01]  /*1350*/  IMAD.U32 R5, RZ, RZ, UR5 ;  /* 0x00000005ff057e24 */ /* 0x000fe2000f8e00ff */
[----:B------:R-:W-:Y:S01]  /*1360*/  ULDC.64 UR4, c[0x4][0x70] ;  /* 0x01001c0000047ab9 */ /* 0x000fe20000000a00 */
[----:B------:R-:W-:Y:S02]  /*1370*/  IMAD.U32 R10, RZ, RZ, UR6 ;  /* 0x00000006ff0a7e24 */ /* 0x000fe4000f8e00ff */
[----:B------:R-:W-:Y:S02]  /*1380*/  IMAD.U32 R6, RZ, RZ, UR4 ;  /* 0x00000004ff067e24 */ /* 0x000fe4000f8e00ff */
[----:B------:R-:W-:-:S02]  /*1390*/  IMAD.U32 R7, RZ, RZ, UR5 ;  /* 0x00000005ff077e24 */ /* 0x000fc4000f8e00ff */
[----:B------:R-:W-:Y:S02]  /*13a0*/  IMAD.U32 R11, RZ, RZ, UR7 ;  /* 0x00000007ff0b7e24 */ /* 0x000fe4000f8e00ff */
[----:B------:R-:W-:Y:S02]  /*13b0*/  IMAD.MOV.U32 R8, RZ, RZ, 0x1e1 ;  /* 0x000001e1ff087424 */ /* 0x000fe400078e00ff */
[----:B------:R-:W-:Y:S02]  /*13c0*/  IMAD.MOV.U32 R12, RZ, RZ, 0x1 ;  /* 0x00000001ff0c7424 */ /* 0x000fe400078e00ff */
[----:B0-----:R-:W-:-:S07]  /*13d0*/  IMAD.MOV.U32 R13, RZ, RZ, RZ ;  /* 0x000000ffff0d7224 */ /* 0x001fce00078e00ff */
[----:B------:R-:W-:-:S07]  /*13e0*/  LEPC R20, `(.L_x_13) ;  /* 0x000000001014794e */ /* 0x000fce0000000000 */
[----:B-1---5:R-:W-:Y:S05]  /*13f0*/  CALL.ABS.NOINC R14 ;  /* 0x000000000e007343 */ /* 0x022fea0003c00000 */
.L_x_13:
[----:B------:R-:W-:-:S13]  /*1400*/  ISETP.NE.AND P0, PT, R116, 0x3, PT ;  /* 0x000000037400780c */ /* 0x000fda0003f05270 */
[----:B------:R-:W-:Y:S05]  /*1410*/  @!P0 BRA `(.L_x_14) ;  /* 0x0000000000048947 */ /* 0x000fea0003800000 */
[----:B------:R-:W-:Y:S01]  /*1420*/  BPT.TRAP 0x1 ;  /* 0x000000040000795c */ /* 0x000fe20000300000 */
.L_x_14:
[----:B------:R-:W-:Y:S02]  /*1430*/  IMAD.U32 R3, RZ, RZ, UR42 ;  /* 0x0000002aff037e24 */ /* 0x000fe4000f8e00ff */
[----:B------:R-:W-:-:S03]  /*1440*/  IMAD.U32 R0, RZ, RZ, UR40 ;  /* 0x00000028ff007e24 */ /* 0x000fc6000f8e00ff */
[----:B------:R-:W-:Y:S02]  /*1450*/  LEA R3, R3, UR46, 0x3 ;  /* 0x0000002e03037c11 */ /* 0x000fe4000f8e18ff */
[----:B------:R-:W-:-:S04]  /*1460*/  SHF.L.U32 R0, R0, 0x1f, RZ ;  /* 0x0000001f00007819 */ /* 0x000fc800000006ff */
[----:B------:R0:W1:Y:S01]  /*1470*/  SYNCS.PHASECHK.TRANS64.TRYWAIT P1, [R3+URZ], R0 ;  /* 0x00000000030075a7 */ /* 0x000062000802017f */
[----:B------:R-:W-:Y:S05]  /*1480*/  @!P0 BRA `(.L_x_15) ;  /* 0x0000000000048947 */ /* 0x000fea0003800000 */
[----:B------:R-:W-:Y:S01]  /*1490*/  BPT.TRAP 0x1 ;  /* 0x000000040000795c */ /* 0x000fe20000300000 */
.L_x_15:
[----:B------:R-:W-:-:S05]  /*14a0*/  IMAD.U32 R4, RZ, RZ, UR44 ;  /* 0x0000002cff047e24 */ /* 0x000fca000f8e00ff */
[----:B------:R-:W-:Y:S01]  /*14b0*/  ISETP.GE.AND P2, PT, R4, 0x1, PT ;  /* 0x000000010400780c */ /* 0x000fe20003f46270 */
[----:B-1----:R-:W-:-:S12]  /*14c0*/  @P1 BRA `(.L_x_16) ;  /* 0x0000000000081947 */ /* 0x002fd80003800000 */
[----:B------:R-:W1:Y:S02]  /*14d0*/  SYNCS.PHASECHK.TRANS64.TRYWAIT P1, [R3+URZ], R0 ;  /* 0x00000000030075a7 */ /* 0x000e64000802017f */
[----:B-1----:R-:W-:Y:S05]  /*14e0*/  @!P1 BRA `(.L_x_17) ;  /* 0x0000007c00009947 */ /* 0x002fea0003800000 */
.L_x_16:
[----:B------:R-:W-:Y:S05]  /*14f0*/  WARPSYNC.ALL ;  /* 0x0000000000007948 */ /* 0x000fea0003800000 */
[----:B------:R-:W-:Y:S01]  /*1500*/  UIADD3 UR4, UR46, 0x40100, URZ ;  /* 0x000401002e047890 */ /* 0x000fe2000fffe03f */
[----:B------:R-:W-:Y:S01]  /*1510*/  WARPGROUP.ARRIVE ;  /* 0x00000000000079c5 */ /* 0x000fe20000000000 */
[----:B------:R-:W-:Y:S02]  /*1520*/  ULEA UR6, UR42, UR45, 0xc ;  /* 0x0000002d2a067291 */ /* 0x000fe4000f8e603f */
[----:B------:R-:W-:Y:S01]  /*1530*/  USHF.R.U32.HI UR4, URZ, 0x4, UR4 ;  /* 0x000000043f047899 */ /* 0x000fe20008011604 */
[----:B------:R-:W-:Y:S01]  /*1540*/  UMOV UR13, 0x40000040 ;  /* 0x40000040000d7882 */ /* 0x000fe20000000000 */
[----:B------:R-:W-:-:S02]  /*1550*/  UMOV UR15, 0x40000040 ;  /* 0x40000040000f7882 */ /* 0x000fc40000000000 */
[----:B------:R-:W-:Y:S01]  /*1560*/  ULOP3.LUT UR4, UR4, 0x3fff, URZ, 0xc0, !UPT ;  /* 0x00003fff04047892 */ /* 0x000fe2000f8ec03f */
[----:B------:R-:W-:Y:S01]  /*1570*/  UMOV UR12, UR6 ;  /* 0x00000006000c7c82 */ /* 0x000fe20008000000 */
[----:B------:R-:W-:Y:S02]  /*1580*/  UIADD3 UR5, UR6, 0x400, URZ ;  /* 0x0000040006057890 */ /* 0x000fe4000fffe03f */
[----:B------:R-:W-:Y:S02]  /*1590*/  ULOP3.LUT UR8, UR4, 0x10000, URZ, 0xfc, !UPT ;  /* 0x0001000004087892 */ /* 0x000fe4000f8efc3f */
[----:B------:R-:W-:Y:S02]  /*15a0*/  UIADD3 UR7, UR6, 0x806, URZ ;  /* 0x0000080606077890 */ /* 0x000fe4000fffe03f */
[----:B------:R-:W-:Y:S02]  /*15b0*/  ULEA UR4, UR42, UR8, 0xa ;  /* 0x000000082a047291 */ /* 0x000fe4000f8e503f */
[----:B------:R-:W-:-:S02]  /*15c0*/  UIADD3 UR10, UR6, 0xc06, URZ ;  /* 0x00000c06060a7890 */ /* 0x000fc4000fffe03f */
[----:B------:R-:W-:-:S03]  /*15d0*/  UIADD3 UR9, UR4, 0x206, URZ ;  /* 0x0000020604097890 */ /* 0x000fc6000fffe03f */
[----:B------:R-:W-:Y:S02]  /*15e0*/  UMOV UR14, UR4 ;  /* 0x00000004000e7c82 */ /* 0x000fe40008000000 */
[----:B------:R-:W-:Y:S01]  /*15f0*/  HGMMA.64x64x16.F32.BF16 R56, gdesc[UR12], RZ, !UPT, gsb0 ;  /* 0x00e000000c3879f0 */ /* 0x000fe2000c0018ff */
[----:B------:R-:W-:Y:S01]  /*1600*/  UMOV UR12, UR5 ;  /* 0x00000005000c7c82 */ /* 0x000fe20008000000 */
[----:B------:R-:W-:Y:S01]  /*1610*/  UMOV UR13, 0x40000040 ;  /* 0x40000040000d7882 */ /* 0x000fe20000000000 */
[----:B------:R-:W-:Y:S01]  /*1620*/  UIADD3 UR5, UR6, 0x402, URZ ;  /* 0x0000040206057890 */ /* 0x000fe2000fffe03f */
[----:B------:R-:W-:Y:S02]  /*1630*/  WARPGROUP.DEPBAR.LE gsb0, 0x0 ;  /* 0x00008000000079c5 */ /* 0x000fe40000010000 */
[----:B------:R-:W-:-:S06]  /*1640*/  WARPGROUP.ARRIVE ;  /* 0x00000000000079c5 */ /* 0x000fcc0000000000 */
[----:B------:R-:W-:Y:S01]  /*1650*/  HGMMA.64x64x16.F32.BF16 R24, gdesc[UR12], RZ, !UPT, gsb0 ;  /* 0x00e000000c1879f0 */ /* 0x000fe2000c0018ff */
[----:B------:R-:W-:Y:S02]  /*1660*/  UIADD3 UR12, UR6, 0x2, URZ ;  /* 0x00000002060c7890 */ /* 0x000fe4000fffe03f */
[----:B------:R-:W-:Y:S01]  /*1670*/  UIADD3 UR14, UR4, 0x2, URZ ;  /* 0x00000002040e7890 */ /* 0x000fe2000fffe03f */
[----:B------:R-:W-:Y:S01]  /*1680*/  UMOV UR13, 0x40000040 ;  /* 0x40000040000d7882 */ /* 0x000fe20000000000 */
[----:B------:R-:W-:Y:S01]  /*1690*/  UMOV UR15, 0x40000040 ;  /* 0x40000040000f7882 */ /* 0x000fe20000000000 */
[----:B------:R-:W-:Y:S02]  /*16a0*/  WARPGROUP.DEPBAR.LE gsb0, 0x0 ;  /* 0x00008000000079c5 */ /* 0x000fe40000010000 */
[----:B------:R-:W-:-:S06]  /*16b0*/  WARPGROUP.ARRIVE ;  /* 0x00000000000079c5 */ /* 0x000fcc0000000000 */
[----:B------:R-:W-:Y:S01]  /*16c0*/  HGMMA.64x64x16.F32.BF16 R56, gdesc[UR12], R56, gsb0 ;  /* 0x00e000000c3879f0 */ /* 0x000fe20008001838 */
[----:B------:R-:W-:Y:S01]  /*16d0*/  UMOV UR12, UR5 ;  /* 0x00000005000c7c82 */ /* 0x000fe20008000000 */
[----:B------:R-:W-:Y:S01]  /*16e0*/  UMOV UR13, 0x40000040 ;  /* 0x40000040000d7882 */ /* 0x000fe20000000000 */
[----:B------:R-:W-:Y:S01]  /*16f0*/  UIADD3 UR5, UR6, 0x404, URZ ;  /* 0x0000040406057890 */ /* 0x000fe2000fffe03f */
[----:B------:R-:W-:Y:S02]  /*1700*/  WARPGROUP.DEPBAR.LE gsb0, 0x0 ;  /* 0x00008000000079c5 */ /* 0x000fe40000010000 */
[----:B------:R-:W-:-:S06]  /*1710*/  WARPGROUP.ARRIVE ;  /* 0x00000000000079c5 */ /* 0x000fcc0000000000 */
[----:B------:R-:W-:Y:S01]  /*1720*/  HGMMA.64x64x16.F32.BF16 R24, gdesc[UR12], R24, gsb0 ;  /* 0x00e000000c1879f0 */ /* 0x000fe20008001818 */
        /* <DEDUP_REMOVED lines=56> */
[----:B------:R-:W-:Y:S01]  /*1ab0*/  UMOV UR4, UR7 ;  /* 0x0000000700047c82 */ /* 0x000fe20008000000 */
[----:B------:R-:W-:Y:S01]  /*1ac0*/  UMOV UR6, UR9 ;  /* 0x0000000900067c82 */ /* 0x000fe20008000000 */
[----:B------:R-:W-:Y:S01]  /*1ad0*/  UMOV UR7, 0x40000040 ;  /* 0x4000004000077882 */ /* 0x000fe20000000000 */
[----:B------:R-:W-:Y:S02]  /*1ae0*/  WARPGROUP.DEPBAR.LE gsb0, 0x0 ;  /* 0x00008000000079c5 */ /* 0x000fe40000010000 */
[----:B------:R-:W-:-:S06]  /*1af0*/  WARPGROUP.ARRIVE ;  /* 0x00000000000079c5 */ /* 0x000fcc0000000000 */
[----:B------:R-:W-:Y:S01]  /*1b00*/  HGMMA.64x64x16.F32.BF16 R56, gdesc[UR12], R56, gsb0 ;  /* 0x00e000000c3879f0 */ /* 0x000fe20008001838 */
[----:B------:R-:W-:Y:S01]  /*1b10*/  UMOV UR12, UR5 ;  /* 0x00000005000c7c82 */ /* 0x000fe20008000000 */
[----:B------:R-:W-:Y:S01]  /*1b20*/  UMOV UR13, 0x40000040 ;  /* 0x40000040000d7882 */ /* 0x000fe20000000000 */
[----:B------:R-:W-:Y:S01]  /*1b30*/  UMOV UR5, 0x40000040 ;  /* 0x4000004000057882 */ /* 0x000fe20000000000 */
[----:B------:R-:W-:Y:S02]  /*1b40*/  WARPGROUP.DEPBAR.LE gsb0, 0x0 ;  /* 0x00008000000079c5 */ /* 0x000fe40000010000 */
[----:B------:R-:W-:-:S06]  /*1b50*/  WARPGROUP.ARRIVE ;  /* 0x00000000000079c5 */ /* 0x000fcc0000000000 */
[----:B------:R-:W-:Y:S03]  /*1b60*/  HGMMA.64x64x16.F32.BF16 R24, gdesc[UR12], R24, gsb0 ;  /* 0x00e000000c1879f0 */ /* 0x000fe60008001818 */
[----:B------:R-:W-:Y:S02]  /*1b70*/  WARPGROUP.DEPBAR.LE gsb0, 0x0 ;  /* 0x00008000000079c5 */ /* 0x000fe40000010000 */
[----:B------:R-:W-:-:S06]  /*1b80*/  WARPGROUP.ARRIVE ;  /* 0x00000000000079c5 */ /* 0x000fcc0000000000 */
[----:B------:R-:W-:Y:S01]  /*1b90*/  HGMMA.64x64x16.F32.BF16 R56, gdesc[UR4], R56, gsb0 ;  /* 0x00e00000043879f0 */ /* 0x000fe20008001838 */
[----:B------:R-:W-:Y:S01]  /*1ba0*/  UMOV UR4, UR10 ;  /* 0x0000000a00047c82 */ /* 0x000fe20008000000 */
[----:B------:R-:W-:Y:S01]  /*1bb0*/  UMOV UR5, 0x40000040 ;  /* 0x4000004000057882 */ /* 0x000fe20000000000 */
[----:B------:R-:W-:Y:S02]  /*1bc0*/  WARPGROUP.DEPBAR.LE gsb0, 0x0 ;  /* 0x00008000000079c5 */ /* 0x000fe40000010000 */
[----:B------:R-:W-:-:S06]  /*1bd0*/  WARPGROUP.ARRIVE ;  /* 0x00000000000079c5 */ /* 0x000fcc0000000000 */
[----:B------:R-:W-:Y:S03]  /*1be0*/  HGMMA.64x64x16.F32.BF16 R24, gdesc[UR4], R24, gsb0 ;  /* 0x00e00000041879f0 */ /* 0x000fe60008001818 */
[----:B------:R-:W-:Y:S02]  /*1bf0*/  WARPGROUP.DEPBAR.LE gsb0, 0x0 ;  /* 0x00008000000079c5 */ /* 0x000fe40000010000 */
[----:B------:R-:W-:Y:S05]  /*1c00*/  @!P2 BRA `(.L_x_18) ;  /* 0x00000008004ca947 */ /* 0x000fea0003800000 */
[----:B------:R-:W-:Y:S01]  /*1c10*/  UIADD3 UR13, UR42, 0x1, URZ ;  /* 0x000000012a0d7890 */ /* 0x000fe2000fffe03f */
[----:B01----:R-:W-:Y:S01]  /*1c20*/  IMAD.U32 R0, RZ, RZ, UR44 ;  /* 0x0000002cff007e24 */ /* 0x003fe2000f8e00ff */
[----:B------:R-:W-:Y:S02]  /*1c30*/  UMOV UR9, UR42 ;  /* 0x0000002a00097c82 */ /* 0x000fe40008000000 */
[----:B------:R-:W-:-:S04]  /*1c40*/  UISETP.NE.AND UP0, UPT, UR13, 0x4, UPT ;  /* 0x000000040d00788c */ /* 0x000fc8000bf05270 */
[----:B------:R-:W-:Y:S02]  /*1c50*/  USEL UR4, URZ, 0x1, UP0 ;  /* 0x000000013f047887 */ /* 0x000fe40008000000 */
[----:B------:R-:W-:Y:S02]  /*1c60*/  USEL UR13, UR13, URZ, UP0 ;  /* 0x0000003f0d0d7287 */ /* 0x000fe40008000000 */
[----:B------:R-:W-:-:S06]  /*1c70*/  ULOP3.LUT UR4, UR40, UR4, URZ, 0x3c, !UPT ;  /* 0x0000000428047292 */ /* 0x000fcc000f8e3c3f */
[----:B------:R-:W-:-:S07]  /*1c80*/  IMAD.U32 R5, RZ, RZ, UR4 ;  /* 0x00000004ff057e24 */ /* 0x000fce000f8e00ff */
.L_x_25:
[----:B01----:R-:W-:Y:S05]  /*1c90*/  @!P0 BRA `(.L_x_19) ;  /* 0x0000000000048947 */ /* 0x003fea0003800000 */
[----:B------:R-:W-:Y:S01]  /*1ca0*/  BPT.TRAP 0x1 ;  /* 0x000000040000795c */ /* 0x000fe20000300000 */
.L_x_19:
[----:B------:R-:W0:Y:S01]  /*1cb0*/  S2UR UR4, SR_CgaCtaId ;  /* 0x00000000000479c3 */ /* 0x000e220000008800 */
[----:B------:R-:W-:Y:S01]  /*1cc0*/  UMOV UR10, 0x400 ;  /* 0x00000400000a7882 */ /* 0x000fe20000000000 */
[----:B------:R-:W-:Y:S01]  /*1cd0*/  SHF.L.U32 R3, R5, 0x1f, RZ ;  /* 0x0000001f05037819 */ /* 0x000fe200000006ff */
[----:B0-----:R-:W-:-:S04]  /*1ce0*/  ULEA UR10, UR4, UR10, 0x18 ;  /* 0x0000000a040a7291 */ /* 0x001fc8000f8ec03f */
[----:B------:R-:W-:-:S09]  /*1cf0*/  ULEA UR4, UR13, UR10, 0x3 ;  /* 0x0000000a0d047291 */ /* 0x000fd2000f8e183f */
[----:B------:R0:W1:Y:S01]  /*1d00*/  SYNCS.PHASECHK.TRANS64.TRYWAIT P1, [UR4], R3 ;  /* 0x00000003ff0075a7 */ /* 0x0000620008020144 */
[----:B------:R-:W-:Y:S05]  /*1d10*/  @!P0 BRA `(.L_x_20) ;  /* 0x0000000000048947 */ /* 0x000fea0003800000 */
[----:B------:R-:W-:Y:S01]  /*1d20*/  BPT.TRAP 0x1 ;  /* 0x000000040000795c */ /* 0x000fe20000300000 */
.L_x_20:
[----:B-1----:R-:W-:Y:S05]  /*1d30*/  @P1 BRA `(.L_x_21) ;  /* 0x0000000000081947 */ /* 0x002fea0003800000 */
[----:B------:R-:W1:Y:S02]  /*1d40*/  SYNCS.PHASECHK.TRANS64.TRYWAIT P1, [UR4], R3 ;  /* 0x00000003ff0075a7 */ /* 0x000e640008020144 */
[----:B-1----:R-:W-:Y:S05]  /*1d50*/  @!P1 BRA `(.L_x_22) ;  /* 0x0000007000f89947 */ /* 0x002fea0003800000 */
.L_x_21:
[----:B------:R-:W-:Y:S01]  /*1d60*/  ULEA UR12, UR13, UR8, 0xa ;  /* 0x000000080d0c7291 */ /* 0x000fe2000f8e503f */
[----:B------:R-:W-:Y:S01]  /*1d70*/  WARPGROUP.ARRIVE ;  /* 0x00000000000079c5 */ /* 0x000fe20000000000 */
[----:B------:R-:W-:Y:S01]  /*1d80*/  ULEA UR11, UR13, UR45, 0xc ;  /* 0x0000002d0d0b7291 */ /* 0x000fe2000f8e603f */
[----:B------:R-:W-:Y:S01]  /*1d90*/  UMOV UR7, 0x40000040 ;  /* 0x4000004000077882 */ /* 0x000fe20000000000 */
[----:B------:R-:W-:Y:S02]  /*1da0*/  UMOV UR5, 0x40000040 ;  /* 0x4000004000057882 */ /* 0x000fe40000000000 */
[----:B------:R-:W-:Y:S01]  /*1db0*/  UIADD3 UR14, UR11, 0x400, URZ ;  /* 0x000004000b0e7890 */ /* 0x000fe2000fffe03f */
[----:B------:R-:W-:Y:S02]  /*1dc0*/  UMOV UR6, UR12 ;  /* 0x0000000c00067c82 */ /* 0x000fe40008000000 */
[----:B------:R-:W-:Y:S02]  /*1dd0*/  UMOV UR4, UR11 ;  /* 0x0000000b00047c82 */ /* 0x000fe40008000000 */
[----:B------:R-:W-:Y:S01]  /*1de0*/  HGMMA.64x64x16.F32.BF16 R56, gdesc[UR4], R56, gsb0 ;  /* 0x00e00000043879f0 */ /* 0x000fe20008001838 */
[----:B------:R-:W-:Y:S01]  /*1df0*/  UMOV UR5, 0x40000040 ;  /* 0x4000004000057882 */ /* 0x000fe20000000000 */
[----:B------:R-:W-:Y:S01]  /*1e00*/  UMOV UR4, UR14 ;  /* 0x0000000e00047c82 */ /* 0x000fe20008000000 */
[----:B------:R-:W-:Y:S01]  /*1e10*/  UIADD3 UR14, UR11, 0x402, URZ ;  /* 0x000004020b0e7890 */ /* 0x000fe2000fffe03f */
[----:B------:R-:W-:-:S02]  /*1e20*/  WARPGROUP.DEPBAR.LE gsb0, 0x0 ;  /* 0x00008000000079c5 */ /* 0x000fc40000010000 */
        /* <DEDUP_REMOVED lines=76> */
[----:B------:R-:W-:Y:S02]  /*22f0*/  WARPGROUP.DEPBAR.LE gsb0, 0x0 ;  /* 0x00008000000079c5 */ /* 0x000fe40000010000 */
[----:B------:R-:W-:-:S06]  /*2300*/  WARPGROUP.ARRIVE ;  /* 0x00000000000079c5 */ /* 0x000fcc0000000000 */
[----:B------:R-:W-:Y:S01]  /*2310*/  HGMMA.64x64x16.F32.BF16 R24, gdesc[UR4], R24, gsb0 ;  /* 0x00e00000041879f0 */ /* 0x000fe20008001818 */
[----:B------:R-:W-:Y:S02]  /*2320*/  UIADD3 UR6, UR12, 0x206, URZ ;  /* 0x000002060c067890 */ /* 0x000fe4000fffe03f */
[----:B------:R-:W-:Y:S01]  /*2330*/  UIADD3 UR4, UR11, 0x806, URZ ;  /* 0x000008060b047890 */ /* 0x000fe2000fffe03f */
[----:B------:R-:W-:Y:S01]  /*2340*/  UMOV UR7, 0x40000040 ;  /* 0x4000004000077882 */ /* 0x000fe20000000000 */
[----:B------:R-:W-:Y:S01]  /*2350*/  UMOV UR5, 0x40000040 ;  /* 0x4000004000057882 */ /* 0x000fe20000000000 */
[----:B------:R-:W-:Y:S01]  /*2360*/  UIADD3 UR11, UR11, 0xc06, URZ ;  /* 0x00000c060b0b7890 */ /* 0x000fe2000fffe03f */
        /* <DEDUP_REMOVED lines=10> */
[----:B------:R-:W-:Y:S01]  /*2410*/  BPT.TRAP 0x1 ;  /* 0x000000040000795c */ /* 0x000fe20000300000 */
.L_x_23:
[----:B------:R-:W-:Y:S01]  /*2420*/  ULEA UR10, UR9, UR10, 0x3 ;  /* 0x0000000a090a7291 */ /* 0x000fe2000f8e183f */
[----:B------:R-:W-:-:S03]  /*2430*/  ISETP.GT.U32.AND P1, PT, R18, 0x1, PT ;  /* 0x000000011200780c */ /* 0x000fc60003f24070 */
[----:B------:R-:W-:-:S04]  /*2440*/  UIADD3 UR10, UR10, 0x20, URZ ;  /* 0x000000200a0a7890 */ /* 0x000fc8000fffe03f */
[----:B------:R-:W-:-:S09]  /*2450*/  UPRMT UR10, URZ, 0x654, UR10 ;  /* 0x000006543f0a7896 */ /* 0x000fd2000800000a */
[----:B------:R-:W-:Y:S01]  /*2460*/  SYNCS.ARRIVE.TRANS64.RED.A1T0 RZ, [UR10], RZ ;  /* 0x000000ffffff79a7 */ /* 0x000fe2000810040a */
[----:B------:R-:W-:Y:S05]  /*2470*/  @P1 BRA `(.L_x_24) ;  /* 0x0000000000041947 */ /* 0x000fea0003800000 */
[----:B------:R-:W-:Y:S01]  /*2480*/  BPT.TRAP 0x1 ;  /* 0x000000040000795c */ /* 0x000fe20000300000 */
.L_x_24:
[----:B------:R-:W-:Y:S01]  /*2490*/  UIADD3 UR13, UR13, 0x1, URZ ;  /* 0x000000010d0d7890 */ /* 0x000fe2000fffe03f */
[C---:B------:R-:W-:Y:S01]  /*24a0*/  ISETP.GT.AND P1, PT, R0.reuse, 0x1, PT ;  /* 0x000000010000780c */ /* 0x040fe20003f24270 */
[----:B------:R-:W-:Y:S01]  /*24b0*/  UIADD3 UR9, UR9, 0x1, URZ ;  /* 0x0000000109097890 */ /* 0x000fe2000fffe03f */
[----:B------:R-:W-:Y:S01]  /*24c0*/  VIADD R0, R0, 0xffffffff ;  /* 0xffffffff00007836 */ /* 0x000fe20000000000 */
[----:B------:R-:W-:Y:S02]  /*24d0*/  UISETP.NE.AND UP0, UPT, UR13, 0x4, UPT ;  /* 0x000000040d00788c */ /* 0x000fe4000bf05270 */
[----:B------:R-:W-:Y:S02]  /*24e0*/  UISETP.NE.AND UP1, UPT, UR9, 0x4, UPT ;  /* 0x000000040900788c */ /* 0x000fe4000bf25270 */
[----:B------:R-:W-:Y:S02]  /*24f0*/  USEL UR4, URZ, 0x1, UP0 ;  /* 0x000000013f047887 */ /* 0x000fe40008000000 */
[----:B------:R-:W-:-:S02]  /*2500*/  USEL UR13, UR13, URZ, UP0 ;  /* 0x0000003f0d0d7287 */ /* 0x000fc40008000000 */
[----:B------:R-:W-:Y:S02]  /*2510*/  USEL UR9, UR9, URZ, UP1 ;  /* 0x0000003f09097287 */ /* 0x000fe40008800000 */
[----:B------:R-:W-:Y:S01]  /*2520*/  LOP3.LUT R5, R5, UR4, RZ, 0x3c, !PT ;  /* 0x0000000405057c12 */ /* 0x000fe2000f8e3cff */
[----:B------:R-:W-:Y:S09]  /*2530*/  @P1 BRA `(.L_x_25) ;  /* 0xfffffff400d41947 */ /* 0x000ff2000383ffff */
.L_x_18:
[----:B01----:R-:W0:Y:S02]  /*2540*/  LDC R0, c[0x0][0x28c] ;  /* 0x0000a300ff007b82 */ /* 0x003e240000000800 */
[----:B0-----:R-:W-:-:S13]  /*2550*/  ISETP.GE.AND P1, PT, R0, 0x1, PT ;  /* 0x000000010000780c */ /* 0x001fda0003f26270 */
[----:B------:R-:W-:Y:S05]  /*2560*/  @!P1 BRA `(.L_x_26) ;  /* 0x0000000000389947 */ /* 0x000fea0003800000 */
[----:B------:R-:W-:Y:S05]  /*2570*/  @!P0 BRA `(.L_x_27) ;  /* 0x0000000000048947 */ /* 0x000fea0003800000 */
[----:B------:R-:W-:Y:S01]  /*2580*/  BPT.TRAP 0x1 ;  /* 0x000000040000795c */ /* 0x000fe20000300000 */
.L_x_27:
[----:B------:R-:W0:Y:S01]  /*2590*/  S2UR UR6, SR_CgaCtaId ;  /* 0x00000000000679c3 */ /* 0x000e220000008800 */
[----:B------:R-:W-:Y:S01]  /*25a0*/  UIADD3 UR4, UR44, UR42, URZ ;  /* 0x0000002a2c047290 */ /* 0x000fe2000fffe03f */
[----:B------:R-:W-:Y:S01]  /*25b0*/  ISETP.GT.U32.AND P0, PT, R18, 0x1, PT ;  /* 0x000000011200780c */ /* 0x000fe20003f04070 */
[----:B------:R-:W-:Y:S02]  /*25c0*/  UMOV UR5, 0x400 ;  /* 0x0000040000057882 */ /* 0x000fe40000000000 */
[----:B------:R-:W-:-:S04]  /*25d0*/  USHF.L.U32 UR4, UR4, 0x3, URZ ;  /* 0x0000000304047899 */ /* 0x000fc8000800063f */
[----:B------:R-:W-:Y:S02]  /*25e0*/  ULOP3.LUT UR4, UR4, 0x18, URZ, 0xc0, !UPT ;  /* 0x0000001804047892 */ /* 0x000fe4000f8ec03f */
[----:B0-----:R-:W-:-:S04]  /*25f0*/  ULEA UR5, UR6, UR5, 0x18 ;  /* 0x0000000506057291 */ /* 0x001fc8000f8ec03f */
[----:B------:R-:W-:-:S04]  /*2600*/  UIADD3 UR4, UR5, 0x20, UR4 ;  /* 0x0000002005047890 */ /* 0x000fc8000fffe004 */
[----:B------:R-:W-:-:S09]  /*2610*/  UPRMT UR4, URZ, 0x654, UR4 ;  /* 0x000006543f047896 */ /* 0x000fd20008000004 */
[----:B------:R-:W-:Y:S01]  /*2620*/  SYNCS.ARRIVE.TRANS64.RED.A1T0 RZ, [UR4], RZ ;  /* 0x000000ffffff79a7 */ /* 0x000fe20008100404 */
[----:B------:R-:W-:Y:S05]  /*2630*/  @P0 BRA `(.L_x_26) ;  /* 0x0000000000040947 */ /* 0x000fea0003800000 */
[----:B------:R-:W-:Y:S01]  /*2640*/  BPT.TRAP 0x1 ;  /* 0x000000040000795c */ /* 0x000fe20000300000 */
.L_x_26:
[----:B------:R-:W-:Y:S01]  /*2650*/  IMAD.SHL.U32 R101, R101, 0x40, RZ ;  /* 0x0000004065657824 */ /* 0x000fe200078e00ff */
[----:B------:R-:W-:Y:S01]  /*2660*/  ULDC UR6, c[0x0][0x288] ;  /* 0x0000a20000067ab9 */ /* 0x000fe20000000800 */
[----:B------:R-:W-:Y:S01]  /*2670*/  SHF.R.S32.HI R21, RZ, 0x1f, R19 ;  /* 0x0000001fff157819 */ /* 0x000fe20000011413 */
[----:B------:R-:W-:Y:S01]  /*2680*/  IMAD.SHL.U32 R3, R109, 0x100, RZ ;  /* 0x000001006d037824 */ /* 0x000fe200078e00ff */
[----:B------:R-:W-:Y:S01]  /*2690*/  ULDC.64 UR4, c[0x0][0x5d0] ;  /* 0x0001740000047ab9 */ /* 0x000fe20000000a00 */
[----:B------:R-:W-:Y:S01]  /*26a0*/  LOP3.LUT R8, R101, 0x6, R96, 0xf8, !PT ;  /* 0x0000000665087812 */ /* 0x000fe200078ef860 */
[----:B------:R-:W-:Y:S01]  /*26b0*/  IMAD.WIDE R108, R109, 0x100, R22 ;  /* 0x000001006d6c7825 */ /* 0x000fe200078e0216 */
[----:B------:R-:W-:Y:S01]  /*26c0*/  ISETP.GE.AND P0, PT, R101, UR6, PT ;  /* 0x0000000665007c0c */ /* 0x000fe2000bf06270 */
[----:B------:R-:W-:Y:S01]  /*26d0*/  ULDC UR6, c[0x0][0x284] ;  /* 0x0000a10000067ab9 */ /* 0x000fe20000000800 */
[----:B------:R-:W-:Y:S01]  /*26e0*/  SHF.R.S32.HI R9, RZ, 0x1f, R8 ;  /* 0x0000001fff097819 */ /* 0x000fe20000011408 */
[----:B------:R-:W-:Y:S01]  /*26f0*/  IMAD R0, R21, UR4, RZ ;  /* 0x0000000415007c24 */ /* 0x000fe2000f8e02ff */
[----:B------:R-:W-:-:S03]  /*2700*/  ISETP.GE.OR P0, PT, R3, UR6, P0 ;  /* 0x0000000603007c0c */ /* 0x000fc60008706670 */
[C---:B------:R-:W-:Y:S02]  /*2710*/  IMAD R7, R19.reuse, UR5, R0 ;  /* 0x0000000513077c24 */ /* 0x040fe4000f8e0200 */
[----:B------:R-:W-:Y:S01]  /*2720*/  IMAD.WIDE.U32 R4, R19, UR4, R8 ;  /* 0x0000000413047c25 */ /* 0x000fe2000f8e0008 */
[----:B------:R-:W-:-:S03]  /*2730*/  ULDC.64 UR4, c[0x0][0x5c8] ;  /* 0x0001720000047ab9 */ /* 0x000fc60000000a00 */
[----:B------:R-:W-:Y:S02]  /*2740*/  IMAD R11, R109, UR4, RZ ;  /* 0x000000046d0b7c24 */ /* 0x000fe4000f8e02ff */
[----:B------:R-:W-:Y:S02]  /*2750*/  IMAD.IADD R5, R5, 0x1, R7 ;  /* 0x0000000105057824 */ /* 0x000fe400078e0207 */
[C---:B------:R-:W-:Y:S02]  /*2760*/  IMAD R11, R108.reuse, UR5, R11 ;  /* 0x000000056c0b7c24 */ /* 0x040fe4000f8e020b */
[----:B------:R-:W-:-:S04]  /*2770*/  IMAD.WIDE.U32 R112, R108, UR4, R4 ;  /* 0x000000046c707c25 */ /* 0x000fc8000f8e0004 */
[----:B------:R-:W-:Y:S01]  /*2780*/  IMAD.MOV.U32 R0, RZ, RZ, -0x1 ;  /* 0xffffffffff007424 */ /* 0x000fe200078e00ff */
[----:B------:R-:W-:Y:S06]  /*2790*/  @P0 BRA `(.L_x_28) ;  /* 0x0000004c00000947 */ /* 0x000fec0003800000 */
[----:B-----5:R-:W-:Y:S01]  /*27a0*/  FSETP.NEU.AND P1, PT, R89, RZ, PT ;  /* 0x000000ff5900720b */ /* 0x020fe20003f2d000 */
[----:B------:R-:W-:Y:S01]  /*27b0*/  IMAD.IADD R4, R90, 0x1, -R101 ;  /* 0x000000015a047824 */ /* 0x000fe200078e0a65 */
[----:B------:R-:W-:Y:S01]  /*27c0*/  BSSY B0, `(.L_x_28) ;  /* 0x00004bd000007945 */ /* 0x000fe20003800000 */
[----:B------:R-:W-:Y:S02]  /*27d0*/  IMAD.IADD R3, R100, 0x1, -R3 ;  /* 0x0000000164037824 */ /* 0x000fe400078e0a03 */
[----:B------:R-:W-:Y:S01]  /*27e0*/  IMAD.IADD R105, R113, 0x1, R11 ;  /* 0x0000000171697824 */ /* 0x000fe200078e020b */
[----:B------:R-:W-:-:S04]  /*27f0*/  ISETP.GT.AND P6, PT, R4, RZ, PT ;  /* 0x000000ff0400720c */ /* 0x000fc80003fc4270 */
[----:B------:R-:W-:-:S03]  /*2800*/  ISETP.GT.AND P0, PT, R3, RZ, P6 ;  /* 0x000000ff0300720c */ /* 0x000fc60003704270 */
[----:B------:R-:W-:Y:S10]  /*2810*/  @!P1 BRA `(.L_x_29) ;  /* 0x0000003400709947 */ /* 0x000ff40003800000 */
[----:B------:R-:W0:Y:S01]  /*2820*/  LDC.64 R14, c[0x0][0x5b8] ;  /* 0x00016e00ff0e7b82 */ /* 0x000e220000000a00 */
[----:B------:R-:W-:-:S07]  /*2830*/  ULDC.64 UR4, c[0x0][0x5c0] ;  /* 0x0001700000047ab9 */ /* 0x000fce0000000a00 */
[----:B------:R-:W1:Y:S08]  /*2840*/  LDC.64 R106, c[0x0][0x5b0] ;  /* 0x00016c00ff6a7b82 */ /* 0x000e700000000a00 */
[----:B------:R-:W2:Y:S01]  /*2850*/  LDC.64 R12, c[0x0][0x5a8] ;  /* 0x00016a00ff0c7b82 */ /* 0x000ea20000000a00 */
[-C--:B0-----:R-:W-:Y:S02]  /*2860*/  IMAD R6, R21, R14.reuse, RZ ;  /* 0x0000000e15067224 */ /* 0x081fe400078e02ff */
[----:B------:R-:W-:-:S04]  /*2870*/  IMAD.WIDE.U32 R20, R19, R14, R8 ;  /* 0x0000000e13147225 */ /* 0x000fc800078e0008 */
[----:B------:R-:W-:Y:S02]  /*2880*/  IMAD R101, R19, R15, R6 ;  /* 0x0000000f13657224 */ /* 0x000fe400078e0206 */
[-C--:B-1----:R-:W-:Y:S02]  /*2890*/  IMAD R5, R109, R106.reuse, RZ ;  /* 0x0000006a6d057224 */ /* 0x082fe400078e02ff */
[----:B------:R-:W-:Y:S02]  /*28a0*/  IMAD.IADD R103, R21, 0x1, R101 ;  /* 0x0000000115677824 */ /* 0x000fe400078e0265 */
[----:B------:R-:W-:Y:S02]  /*28b0*/  IMAD.MOV.U32 R102, RZ, RZ, R20 ;  /* 0x000000ffff667224 */ /* 0x000fe400078e0014 */
[C---:B------:R-:W-:Y:S02]  /*28c0*/  IMAD R119, R108.reuse, R107, R5 ;  /* 0x0000006b6c777224 */ /* 0x040fe400078e0205 */
[----:B------:R-:W-:-:S04]  /*28d0*/  IMAD.WIDE.U32 R6, R108, R106, R102 ;  /* 0x0000006a6c067225 */ /* 0x000fc800078e0066 */
[----:B------:R-:W-:Y:S01]  /*28e0*/  IMAD.IADD R5, R7, 0x1, R119 ;  /* 0x0000000107057824 */ /* 0x000fe200078e0277 */
[----:B--2---:R-:W-:-:S04]  /*28f0*/  LEA R10, P1, R6, R12, 0x1 ;  /* 0x0000000c060a7211 */ /* 0x004fc800078208ff */
[----:B------:R-:W-:-:S05]  /*2900*/  LEA.HI.X R11, R6, R13, R5, 0x1, P1 ;  /* 0x0000000d060b7211 */ /* 0x000fca00008f0c05 */
[----:B------:R-:W2:Y:S01]  /*2910*/  @P0 LDG.E.LTC128B.U16 R5, desc[UR36][R10.64] ;  /* 0x000000240a050981 */ /* 0x000ea2000c1e1520 */
[----:B------:R-:W-:Y:S01]  /*2920*/  ISETP.GT.AND P4, PT, R4, 0x1, PT ;  /* 0x000000010400780c */ /* 0x000fe20003f84270 */
[----:B------:R-:W-:Y:S01]  /*2930*/  IMAD.WIDE.U32 R6, R108, R106, R8 ;  /* 0x0000006a6c067225 */ /* 0x000fe200078e0008 */
[----:B------:R-:W-:Y:S01]  /*2940*/  BSSY B1, `(.L_x_30) ;  /* 0x0000013000017945 */ /* 0x000fe20003800000 */
[----:B------:R-:W-:Y:S02]  /*2950*/  SHF.L.U64.HI R113, R106, 0x3, R107 ;  /* 0x000000036a717819 */ /* 0x000fe4000001026b */
[----:B------:R-:W-:Y:S01]  /*2960*/  IMAD.IADD R7, R119, 0x1, R7 ;  /* 0x0000000177077824 */ /* 0x000fe200078e0207 */
[----:B------:R-:W-:Y:S01]  /*2970*/  P2R R117, PR, RZ, 0x10 ;  /* 0x00000010ff757803 */ /* 0x000fe20000000000 */
[----:B------:R-:W-:-:S04]  /*2980*/  IMAD.WIDE.U32 R110, R19, R14, R6 ;  /* 0x0000000e136e7225 */ /* 0x000fc800078e0006 */
[----:B------:R-:W-:Y:S01]  /*2990*/  IMAD.IADD R7, R101, 0x1, R111 ;  /* 0x0000000165077824 */ /* 0x000fe200078e026f */
[----:B------:R-:W-:-:S04]  /*29a0*/  LEA R6, P2, R110, R12, 0x1 ;  /* 0x0000000c6e067211 */ /* 0x000fc800078408ff */
[----:B------:R-:W-:Y:S01]  /*29b0*/  LEA.HI.X R7, R110, R13, R7, 0x1, P2 ;  /* 0x0000000d6e077211 */ /* 0x000fe200010f0c07 */
[----:B--2---:R-:W-:-:S04]  /*29c0*/  IMAD.U32 R104, R5, 0x10000, RZ ;  /* 0x0001000005687824 */ /* 0x004fc800078e00ff */
[----:B------:R-:W-:Y:S01]  /*29d0*/  FMUL R15, R104, R89 ;  /* 0x00000059680f7220 */ /* 0x000fe20000400000 */
[----:B------:R-:W-:-:S03]  /*29e0*/  LEA R104, P1, R112, UR4, 0x1 ;  /* 0x0000000470687c11 */ /* 0x000fc6000f8208ff */
[----:B------:R-:W-:Y:S01]  /*29f0*/  FFMA R15, R56, R88, R15 ;  /* 0x00000058380f7223 */ /* 0x000fe2000000000f */
[----:B------:R-:W-:Y:S01]  /*2a00*/  LEA.HI.X R105, R112, UR5, R105, 0x1, P1 ;  /* 0x0000000570697c11 */ /* 0x000fe200088f0c69 */
[----:B------:R-:W-:Y:S01]  /*2a10*/  IMAD.SHL.U32 R112, R106, 0x8, RZ ;  /* 0x000000086a707824 */ /* 0x000fe200078e00ff */
[----:B------:R-:W-:Y:S02]  /*2a20*/  ISETP.GT.AND P1, PT, R3, RZ, P4 ;  /* 0x000000ff0300720c */ /* 0x000fe40002724270 */
[----:B------:R-:W-:-:S05]  /*2a30*/  F2FP.BF16.F32.PACK_AB R15, RZ, R15 ;  /* 0x0000000fff0f723e */ /* 0x000fca00000010ff */
[----:B------:R0:W-:Y:S06]  /*2a40*/  @P0 STG.E.U16 desc[UR36][R104.64], R15 ;  /* 0x0000000f68000986 */ /* 0x0001ec000c101524 */
[----:B------:R-:W-:Y:S05]  /*2a50*/  @!P1 BRA `(.L_x_31) ;  /* 0x0000000000049947 */ /* 0x000fea0003800000 */
[----:B------:R1:W5:Y:S02]  /*2a60*/  LDG.E.LTC128B.U16 R5, desc[UR36][R6.64+0x2] ;  /* 0x0000022406057981 */ /* 0x000364000c1e1520 */
.L_x_31:
[----:B------:R-:W-:Y:S05]  /*2a70*/  BSYNC B1 ;  /* 0x0000000000017941 */ /* 0x000fea0003800000 */
.L_x_30:
[----:B-----5:R-:W-:Y:S01]  /*2a80*/  IMAD.U32 R10, R5, 0x10000, RZ ;  /* 0x00010000050a7824 */ /* 0x020fe200078e00ff */
[----:B------:R-:W-:Y:S01]  /*2a90*/  ISETP.GT.AND P0, PT, R3, 0x8, P6 ;  /* 0x000000080300780c */ /* 0x000fe20003704270 */
[----:B------:R-:W-:Y:S01]  /*2aa0*/  IMAD.WIDE.U32 R114, R108, R106, R112 ;  /* 0x0000006a6c727225 */ /* 0x000fe200078e0070 */
[----:B0-----:R-:W-:-:S03]  /*2ab0*/  PRMT R15, R5, 0x7610, R15 ;  /* 0x00007610050f7816 */ /* 0x001fc6000000000f */
[----:B------:R-:W-:Y:S01]  /*2ac0*/  FMUL R10, R10, R89 ;  /* 0x000000590a0a7220 */ /* 0x000fe20000400000 */
[----:B------:R-:W-:Y:S01]  /*2ad0*/  IMAD.IADD R119, R119, 0x1, R115 ;  /* 0x0000000177777824 */ /* 0x000fe200078e0273 */
[----:B------:R-:W-:Y:S02]  /*2ae0*/  IADD3 R11, P2, R20, R114, RZ ;  /* 0x00000072140b7210 */ /* 0x000fe40007f5e0ff */
[----:B------:R-:W-:-:S03]  /*2af0*/  FFMA R57, R57, R88, R10 ;  /* 0x0000005839397223 */ /* 0x000fc6000000000a */
[----:B------:R-:W-:Y:S01]  /*2b00*/  IMAD.X R56, R119, 0x1, R103, P2 ;  /* 0x0000000177387824 */ /* 0x000fe200010e0667 */
[C---:B------:R-:W-:Y:S02]  /*2b10*/  LEA R10, P2, R11.reuse, R12, 0x1 ;  /* 0x0000000c0b0a7211 */ /* 0x040fe400078408ff */
[----:B------:R-:W-:Y:S02]  /*2b20*/  F2FP.BF16.F32.PACK_AB R57, RZ, R57 ;  /* 0x00000039ff39723e */ /* 0x000fe400000010ff */
[----:B------:R-:W-:Y:S01]  /*2b30*/  LEA.HI.X R11, R11, R13, R56, 0x1, P2 ;  /* 0x0000000d0b0b7211 */ /* 0x000fe200010f0c38 */
[----:B------:R-:W-:Y:S01]  /*2b40*/  @P1 IMAD.MOV.U32 R56, RZ, RZ, R104 ;  /* 0x000000ffff381224 */ /* 0x000fe200078e0068 */
[----:B------:R-:W-:Y:S01]  /*2b50*/  PRMT R111, R57, 0x7610, R111 ;  /* 0x00007610396f7816 */ /* 0x000fe2000000006f */
[----:B------:R-:W-:-:S05]  /*2b60*/  @P1 IMAD.MOV.U32 R57, RZ, RZ, R105 ;  /* 0x000000ffff391224 */ /* 0x000fca00078e0069 */
[----:B------:R0:W-:Y:S04]  /*2b70*/  @P1 STG.E.U16 desc[UR36][R56.64+0x2], R111 ;  /* 0x0000026f38001986 */ /* 0x0001e8000c101524 */
[----:B------:R-:W2:Y:S01]  /*2b80*/  @P0 LDG.E.LTC128B.U16 R15, desc[UR36][R10.64] ;  /* 0x000000240a0f0981 */ /* 0x000ea2000c1e1520 */
[----:B------:R-:W-:Y:S01]  /*2b90*/  IADD3 R114, P1, R8, R114, RZ ;  /* 0x0000007208727210 */ /* 0x000fe20007f3e0ff */
[----:B------:R-:W-:Y:S01]  /*2ba0*/  BSSY B1, `(.L_x_32) ;  /* 0x0000012000017945 */ /* 0x000fe20003800000 */
[----:B------:R-:W-:-:S03]  /*2bb0*/  SHF.L.U64.HI R121, R94, 0x1, R93 ;  /* 0x000000015e797819 */ /* 0x000fc6000001025d */
[----:B------:R-:W-:Y:S01]  /*2bc0*/  IMAD.X R115, R9, 0x1, R119, P1 ;  /* 0x0000000109737824 */ /* 0x000fe200008e0677 */
[----:B------:R-:W-:Y:S01]  /*2bd0*/  ISETP.GT.AND P1, PT, R3, 0x8, P4 ;  /* 0x000000080300780c */ /* 0x000fe20002724270 */
[----:B------:R-:W-:Y:S02]  /*2be0*/  IMAD.SHL.U32 R119, R94, 0x2, RZ ;  /* 0x000000025e777824 */ /* 0x000fe400078e00ff */
[----:B------:R-:W-:-:S04]  /*2bf0*/  IMAD.WIDE.U32 R114, R19, R14, R114 ;  /* 0x0000000e13727225 */ /* 0x000fc800078e0072 */
[----:B0-----:R-:W-:Y:S01]  /*2c00*/  IMAD.IADD R57, R101, 0x1, R115 ;  /* 0x0000000165397824 */ /* 0x001fe200078e0273 */
[----:B------:R-:W-:-:S04]  /*2c10*/  LEA R56, P3, R114, R12, 0x1 ;  /* 0x0000000c72387211 */ /* 0x000fc800078608ff */
[----:B------:R-:W-:Y:S01]  /*2c20*/  LEA.HI.X R57, R114, R13, R57, 0x1, P3 ;  /* 0x0000000d72397211 */ /* 0x000fe200018f0c39 */
[----:B--2---:R-:W-:-:S04]  /*2c30*/  IMAD.U32 R110, R15, 0x10000, RZ ;  /* 0x000100000f6e7824 */ /* 0x004fc800078e00ff */
[----:B------:R-:W-:Y:S01]  /*2c40*/  FMUL R5, R110, R89 ;  /* 0x000000596e057220 */ /* 0x000fe20000400000 */
[----:B------:R-:W-:-:S03]  /*2c50*/  IADD3 R110, P2, R119, R104, RZ ;  /* 0x00000068776e7210 */ /* 0x000fc60007f5e0ff */
[----:B------:R-:W-:Y:S02]  /*2c60*/  FFMA R5, R58, R88, R5 ;  /* 0x000000583a057223 */ /* 0x000fe40000000005 */
[----:B------:R-:W-:-:S03]  /*2c70*/  IMAD.X R111, R121, 0x1, R105, P2 ;  /* 0x00000001796f7824 */ /* 0x000fc600010e0669 */
[----:B------:R-:W-:-:S05]  /*2c80*/  F2FP.BF16.F32.PACK_AB R5, RZ, R5 ;  /* 0x00000005ff05723e */ /* 0x000fca00000010ff */
[----:B------:R0:W-:Y:S01]  /*2c90*/  @P0 STG.E.U16 desc[UR36][R110.64], R5 ;  /* 0x000000056e000986 */ /* 0x0001e2000c101524 */
[----:B------:R-:W-:Y:S05]  /*2ca0*/  @!P1 BRA `(.L_x_33) ;  /* 0x0000000000049947 */ /* 0x000fea0003800000 */
[----:B------:R2:W5:Y:S02]  /*2cb0*/  LDG.E.LTC128B.U16 R15, desc[UR36][R56.64+0x2] ;  /* 0x00000224380f7981 */ /* 0x000564000c1e1520 */
.L_x_33:
[----:B------:R-:W-:Y:S05]  /*2cc0*/  BSYNC B1 ;  /* 0x0000000000017941 */ /* 0x000fea0003800000 */
.L_x_32:
[----:B-----5:R-:W-:Y:S01]  /*2cd0*/  IMAD.U32 R10, R15, 0x10000, RZ ;  /* 0x000100000f0a7824 */ /* 0x020fe200078e00ff */
[----:B------:R-:W-:Y:S01]  /*2ce0*/  ISETP.GT.AND P4, PT, R4, 0x8, PT ;  /* 0x000000080400780c */ /* 0x000fe20003f84270 */
[----:B------:R-:W-:Y:S01]  /*2cf0*/  IMAD.MOV.U32 R58, RZ, RZ, R110 ;  /* 0x000000ffff3a7224 */ /* 0x000fe200078e006e */
[----:B------:R-:W-:Y:S01]  /*2d00*/  BSSY B1, `(.L_x_34) ;  /* 0x000000b000017945 */ /* 0x000fe20003800000 */
[----:B------:R-:W-:Y:S01]  /*2d10*/  FMUL R10, R10, R89 ;  /* 0x000000590a0a7220 */ /* 0x000fe20000400000 */
[----:B------:R-:W-:Y:S02]  /*2d20*/  ISETP.GT.AND P0, PT, R3, RZ, P4 ;  /* 0x000000ff0300720c */ /* 0x000fe40002704270 */
[----:B------:R-:W-:Y:S01]  /*2d30*/  P2R R115, PR, RZ, 0x10 ;  /* 0x00000010ff737803 */ /* 0x000fe20000000000 */
[----:B------:R-:W-:Y:S01]  /*2d40*/  FFMA R10, R59, R88, R10 ;  /* 0x000000583b0a7223 */ /* 0x000fe2000000000a */
[----:B------:R-:W-:Y:S01]  /*2d50*/  IMAD.MOV.U32 R59, RZ, RZ, R111 ;  /* 0x000000ffff3b7224 */ /* 0x000fe200078e006f */
[----:B------:R-:W-:-:S03]  /*2d60*/  PRMT R114, R15, 0x7610, R114 ;  /* 0x000076100f727816 */ /* 0x000fc60000000072 */
[----:B------:R-:W-:-:S05]  /*2d70*/  F2FP.BF16.F32.PACK_AB R10, RZ, R10 ;  /* 0x0000000aff0a723e */ /* 0x000fca00000010ff */
[----:B------:R3:W-:Y:S01]  /*2d80*/  @P1 STG.E.U16 desc[UR36][R58.64+0x2], R10 ;  /* 0x0000020a3a001986 */ /* 0x0007e2000c101524 */
[----:B------:R-:W-:Y:S05]  /*2d90*/  @!P0 BRA `(.L_x_35) ;  /* 0x0000000000048947 */ /* 0x000fea0003800000 */
[----:B------:R4:W5:Y:S02]  /*2da0*/  LDG.E.LTC128B.U16 R114, desc[UR36][R6.64+0x10] ;  /* 0x0000102406727981 */ /* 0x000964000c1e1520 */
.L_x_35:
[----:B------:R-:W-:Y:S05]  /*2db0*/  BSYNC B1 ;  /* 0x0000000000017941 */ /* 0x000fea0003800000 */
.L_x_34:
[----:B---3-5:R-:W-:Y:S01]  /*2dc0*/  IMAD.U32 R10, R114, 0x10000, RZ ;  /* 0x00010000720a7824 */ /* 0x028fe200078e00ff */
[C---:B0-----:R-:W-:Y:S01]  /*2dd0*/  SHF.L.U64.HI R5, R95.reuse, 0x1, R92 ;  /* 0x000000015f057819 */ /* 0x041fe2000001025c */
[----:B------:R-:W-:Y:S01]  /*2de0*/  IMAD.SHL.U32 R15, R95, 0x2, RZ ;  /* 0x000000025f0f7824 */ /* 0x000fe200078e00ff */
[----:B------:R-:W-:Y:S01]  /*2df0*/  ISETP.GT.AND P3, PT, R4, 0x9, PT ;  /* 0x000000090400780c */ /* 0x000fe20003f64270 */
[----:B------:R-:W-:Y:S01]  /*2e00*/  FMUL R11, R10, R89 ;  /* 0x000000590a0b7220 */ /* 0x000fe20000400000 */
[----:B------:R-:W-:Y:S02]  /*2e10*/  BSSY B1, `(.L_x_36) ;  /* 0x000000a000017945 */ /* 0x000fe40003800000 */
[----:B------:R-:W-:Y:S01]  /*2e20*/  IADD3 R10, P1, P2, R15, R104, R119 ;  /* 0x000000680f0a7210 */ /* 0x000fe20007a3e077 */
[----:B------:R-:W-:Y:S01]  /*2e30*/  FFMA R60, R60, R88, R11 ;  /* 0x000000583c3c7223 */ /* 0x000fe2000000000b */
[----:B------:R-:W-:Y:S02]  /*2e40*/  P2R R118, PR, RZ, 0x8 ;  /* 0x00000008ff767803 */ /* 0x000fe40000000000 */
[----:B------:R-:W-:-:S02]  /*2e50*/  IADD3.X R11, R5, R105, R121, P1, P2 ;  /* 0x00000069050b7210 */ /* 0x000fc40000fe4479 */
[----:B------:R-:W-:Y:S02]  /*2e60*/  F2FP.BF16.F32.PACK_AB R60, RZ, R60 ;  /* 0x0000003cff3c723e */ /* 0x000fe400000010ff */
[----:B------:R-:W-:-:S03]  /*2e70*/  ISETP.GT.AND P1, PT, R3, RZ, P3 ;  /* 0x000000ff0300720c */ /* 0x000fc60001f24270 */
[----:B------:R0:W-:Y:S10]  /*2e80*/  @P0 STG.E.U16 desc[UR36][R104.64+0x10], R60 ;  /* 0x0000103c68000986 */ /* 0x0001f4000c101524 */
[----:B------:R-:W-:Y:S05]  /*2e90*/  @!P1 BRA `(.L_x_37) ;  /* 0x0000000000049947 */ /* 0x000fea0003800000 */
[----:B------:R3:W5:Y:S02]  /*2ea0*/  LDG.E.LTC128B.U16 R114, desc[UR36][R6.64+0x12] ;  /* 0x0000122406727981 */ /* 0x000764000c1e1520 */
.L_x_37:
[----:B------:R-:W-:Y:S05]  /*2eb0*/  BSYNC B1 ;  /* 0x0000000000017941 */ /* 0x000fea0003800000 */
.L_x_36:
[----:B0----5:R-:W-:Y:S01]  /*2ec0*/  IMAD.U32 R60, R114, 0x10000, RZ ;  /* 0x00010000723c7824 */ /* 0x021fe200078e00ff */
[----:B------:R-:W-:Y:S01]  /*2ed0*/  ISETP.GT.AND P0, PT, R3, 0x8, P4 ;  /* 0x000000080300780c */ /* 0x000fe20002704270 */
[----:B------:R-:W-:Y:S02]  /*2ee0*/  BSSY B1, `(.L_x_38) ;  /* 0x000000a000017945 */ /* 0x000fe40003800000 */
[----:B------:R-:W-:-:S04]  /*2ef0*/  FMUL R60, R60, R89 ;  /* 0x000000593c3c7220 */ /* 0x000fc80000400000 */
[----:B------:R-:W-:Y:S01]  /*2f00*/  FFMA R60, R61, R88, R60 ;  /* 0x000000583d3c7223 */ /* 0x000fe2000000003c */
[----:B------:R-:W-:-:S04]  /*2f10*/  @P1 IMAD.MOV.U32 R61, RZ, RZ, R105 ;  /* 0x000000ffff3d1224 */ /* 0x000fc800078e0069 */
[----:B------:R-:W-:-:S04]  /*2f20*/  F2FP.BF16.F32.PACK_AB R60, RZ, R60 ;  /* 0x0000003cff3c723e */ /* 0x000fc800000010ff */
[----:B------:R-:W-:Y:S01]  /*2f30*/  PRMT R119, R60, 0x7610, R119 ;  /* 0x000076103c777816 */ /* 0x000fe20000000077 */
[----:B------:R-:W-:-:S05]  /*2f40*/  @P1 IMAD.MOV.U32 R60, RZ, RZ, R104 ;  /* 0x000000ffff3c1224 */ /* 0x000fca00078e0068 */
[----:B------:R0:W-:Y:S01]  /*2f50*/  @P1 STG.E.U16 desc[UR36][R60.64+0x12], R119 ;  /* 0x000012773c001986 */ /* 0x0001e2000c101524 */
[----:B------:R-:W-:Y:S05]  /*2f60*/  @!P0 BRA `(.L_x_39) ;  /* 0x0000000000048947 */ /* 0x000fea0003800000 */
[----:B------:R0:W5:Y:S02]  /*2f70*/  LDG.E.LTC128B.U16 R114, desc[UR36][R56.64+0x10] ;  /* 0x0000102438727981 */ /* 0x000164000c1e1520 */
.L_x_39:
[----:B------:R-:W-:Y:S05]  /*2f80*/  BSYNC B1 ;  /* 0x0000000000017941 */ /* 0x000fea0003800000 */
.L_x_38:
[----:B0----5:R-:W-:Y:S01]  /*2f90*/  IMAD.U32 R60, R114, 0x10000, RZ ;  /* 0x00010000723c7824 */ /* 0x021fe200078e00ff */
[----:B------:R-:W-:Y:S01]  /*2fa0*/  ISETP.GT.AND P1, PT, R3, 0x8, P3 ;  /* 0x000000080300780c */ /* 0x000fe20001f24270 */
[----:B------:R-:W-:Y:S02]  /*2fb0*/  BSSY B1, `(.L_x_40) ;  /* 0x0000007000017945 */ /* 0x000fe40003800000 */
[----:B------:R-:W-:-:S04]  /*2fc0*/  FMUL R61, R60, R89 ;  /* 0x000000593c3d7220 */ /* 0x000fc80000400000 */
[----:B------:R-:W-:-:S05]  /*2fd0*/  FFMA R61, R62, R88, R61 ;  /* 0x000000583e3d7223 */ /* 0x000fca000000003d */
[----:B------:R-:W-:-:S05]  /*2fe0*/  F2FP.BF16.F32.PACK_AB R61, RZ, R61 ;  /* 0x0000003dff3d723e */ /* 0x000fca00000010ff */
[----:B------:R0:W-:Y:S01]  /*2ff0*/  @P0 STG.E.U16 desc[UR36][R58.64+0x10], R61 ;  /* 0x0000103d3a000986 */ /* 0x0001e2000c101524 */
[----:B------:R-:W-:Y:S05]  /*3000*/  @!P1 BRA `(.L_x_41) ;  /* 0x0000000000049947 */ /* 0x000fea0003800000 */
[----:B------:R0:W5:Y:S02]  /*3010*/  LDG.E.LTC128B.U16 R114, desc[UR36][R56.64+0x12] ;  /* 0x0000122438727981 */ /* 0x000164000c1e1520 */
.L_x_41:
[----:B------:R-:W-:Y:S05]  /*3020*/  BSYNC B1 ;  /* 0x0000000000017941 */ /* 0x000fea0003800000 */
.L_x_40:
[----:B-----5:R-:W-:Y:S01]  /*3030*/  IMAD.U32 R60, R114, 0x10000, RZ ;  /* 0x00010000723c7824 */ /* 0x020fe200078e00ff */
[----:B------:R-:W-:Y:S01]  /*3040*/  IADD3 R123, P0, R108, 0x80, RZ ;  /* 0x000000806c7b7810 */ /* 0x000fe20007f1e0ff */
[----:B------:R-:W-:Y:S01]  /*3050*/  BSSY B1, `(.L_x_42) ;  /* 0x000000b000017945 */ /* 0x000fe20003800000 */
[----:B------:R-:W-:Y:S01]  /*3060*/  ISETP.GT.AND P2, PT, R4, 0x10, PT ;  /* 0x000000100400780c */ /* 0x000fe20003f44270 */
[----:B------:R-:W-:Y:S02]  /*3070*/  FMUL R60, R60, R89 ;  /* 0x000000593c3c7220 */ /* 0x000fe40000400000 */
[----:B------:R-:W-:Y:S01]  /*3080*/  IMAD.X R109, RZ, RZ, R109, P0 ;  /* 0x000000ffff6d7224 */ /* 0x000fe200000e066d */
[----:B------:R-:W-:Y:S01]  /*3090*/  ISETP.GT.AND P0, PT, R3, RZ, P2 ;  /* 0x000000ff0300720c */ /* 0x000fe20001704270 */
[----:B------:R-:W-:Y:S01]  /*30a0*/  FFMA R60, R63, R88, R60 ;  /* 0x000000583f3c7223 */ /* 0x000fe2000000003c */
[----:B------:R-:W-:-:S04]  /*30b0*/  P2R R119, PR, RZ, 0x4 ;  /* 0x00000004ff777803 */ /* 0x000fc80000000000 */
[----:B------:R-:W-:-:S05]  /*30c0*/  F2FP.BF16.F32.PACK_AB R60, RZ, R60 ;  /* 0x0000003cff3c723e */ /* 0x000fca00000010ff */
[----:B------:R0:W-:Y:S02]  /*30d0*/  @P1 STG.E.U16 desc[UR36][R58.64+0x12], R60 ;  /* 0x0000123c3a001986 */ /* 0x0001e4000c101524 */
[----:B------:R-:W-:Y:S05]  /*30e0*/  @!P0 BRA `(.L_x_43) ;  /* 0x0000000000048947 */ /* 0x000fea0003800000 */
[----:B------:R0:W5:Y:S02]  /*30f0*/  LDG.E.LTC128B.U16 R114, desc[UR36][R6.64+0x20] ;  /* 0x0000202406727981 */ /* 0x000164000c1e1520 */
.L_x_43:
[----:B------:R-:W-:Y:S05]  /*3100*/  BSYNC B1 ;  /* 0x0000000000017941 */ /* 0x000fea0003800000 */
.L_x_42:
[----:B0----5:R-:W-:Y:S01]  /*3110*/  IMAD.U32 R60, R114, 0x10000, RZ ;  /* 0x00010000723c7824 */ /* 0x021fe200078e00ff */
[----:B------:R-:W-:Y:S01]  /*3120*/  ISETP.GT.AND P1, PT, R4, 0x11, PT ;  /* 0x000000110400780c */ /* 0x000fe20003f24270 */
[-C--:B------:R-:W-:Y:S01]  /*3130*/  IMAD.WIDE.U32 R62, R123, R106.reuse, R8 ;  /* 0x0000006a7b3e7225 */ /* 0x080fe200078e0008 */
[----:B------:R-:W-:Y:S03]  /*3140*/  BSSY B1, `(.L_x_44) ;  /* 0x0000021000017945 */ /* 0x000fe60003800000 */
[----:B------:R-:W-:Y:S01]  /*3150*/  FMUL R21, R60, R89 ;  /* 0x000000593c157220 */ /* 0x000fe20000400000 */
[----:B------:R-:W-:-:S03]  /*3160*/  IMAD R60, R109, R106, RZ ;  /* 0x0000006a6d3c7224 */ /* 0x000fc600078e02ff */
[----:B------:R-:W-:Y:S01]  /*3170*/  FFMA R21, R64, R88, R21 ;  /* 0x0000005840157223 */ /* 0x000fe20000000015 */
[C---:B------:R-:W-:Y:S02]  /*3180*/  IMAD R121, R123.reuse, R107, R60 ;  /* 0x0000006b7b797224 */ /* 0x040fe400078e023c */
[----:B------:R-:W-:Y:S02]  /*3190*/  IMAD.WIDE.U32 R60, R123, R106, R102 ;  /* 0x0000006a7b3c7225 */ /* 0x000fe400078e0066 */
[----:B------:R-:W-:Y:S02]  /*31a0*/  F2FP.BF16.F32.PACK_AB R21, RZ, R21 ;  /* 0x00000015ff15723e */ /* 0x000fe400000010ff */
[----:B------:R-:W-:Y:S02]  /*31b0*/  IMAD.IADD R63, R121, 0x1, R63 ;  /* 0x00000001793f7824 */ /* 0x000fe400078e023f */
[----:B------:R-:W-:Y:S01]  /*31c0*/  PRMT R107, R21, 0x7610, R107 ;  /* 0x00007610156b7816 */ /* 0x000fe2000000006b */
[----:B------:R-:W-:-:S02]  /*31d0*/  IMAD.IADD R21, R61, 0x1, R121 ;  /* 0x000000013d157824 */ /* 0x000fc400078e0279 */
[----:B------:R-:W-:Y:S02]  /*31e0*/  IMAD.WIDE.U32 R108, R19, R14, R62 ;  /* 0x0000000e136c7225 */ /* 0x000fe400078e003e */
[----:B------:R0:W-:Y:S01]  /*31f0*/  @P0 STG.E.U16 desc[UR36][R104.64+0x20], R107 ;  /* 0x0000206b68000986 */ /* 0x0001e2000c101524 */
[----:B------:R-:W-:-:S04]  /*3200*/  LEA R62, P0, R60, R12, 0x1 ;  /* 0x0000000c3c3e7211 */ /* 0x000fc800078008ff */
[----:B------:R-:W-:Y:S01]  /*3210*/  LEA.HI.X R63, R60, R13, R21, 0x1, P0 ;  /* 0x0000000d3c3f7211 */ /* 0x000fe200000f0c15 */
[----:B------:R-:W-:Y:S01]  /*3220*/  IMAD.IADD R21, R101, 0x1, R109 ;  /* 0x0000000165157824 */ /* 0x000fe200078e026d */
[----:B------:R-:W-:-:S04]  /*3230*/  LEA R60, P0, R108, R12, 0x1 ;  /* 0x0000000c6c3c7211 */ /* 0x000fc800078008ff */
[----:B------:R-:W-:Y:S01]  /*3240*/  LEA.HI.X R61, R108, R13, R21, 0x1, P0 ;  /* 0x0000000d6c3d7211 */ /* 0x000fe200000f0c15 */
[----:B0-----:R-:W-:-:S04]  /*3250*/  IMAD.WIDE.U32 R106, R123, R106, R112 ;  /* 0x0000006a7b6a7225 */ /* 0x001fc800078e0070 */
[----:B------:R-:W-:Y:S01]  /*3260*/  IMAD.IADD R121, R121, 0x1, R107 ;  /* 0x0000000179797824 */ /* 0x000fe200078e026b */
[----:B------:R-:W-:-:S05]  /*3270*/  IADD3 R64, P0, R20, R106, RZ ;  /* 0x0000006a14407210 */ /* 0x000fca0007f1e0ff */
[----:B------:R-:W-:Y:S01]  /*3280*/  IMAD.X R102, R121, 0x1, R103, P0 ;  /* 0x0000000179667824 */ /* 0x000fe200000e0667 */
[----:B------:R-:W-:-:S05]  /*3290*/  IADD3 R20, P0, R8, R106, RZ ;  /* 0x0000006a08147210 */ /* 0x000fca0007f1e0ff */
[----:B------:R-:W-:Y:S01]  /*32a0*/  IMAD.X R21, R9, 0x1, R121, P0 ;  /* 0x0000000109157824 */ /* 0x000fe200000e0679 */
[----:B------:R-:W-:Y:S01]  /*32b0*/  LEA R8, P0, R64, R12, 0x1 ;  /* 0x0000000c40087211 */ /* 0x000fe200078008ff */
[----:B------:R-:W-:-:S03]  /*32c0*/  IMAD.WIDE.U32 R20, R19, R14, R20 ;  /* 0x0000000e13147225 */ /* 0x000fc600078e0014 */
[----:B------:R-:W-:Y:S01]  /*32d0*/  LEA.HI.X R9, R64, R13, R102, 0x1, P0 ;  /* 0x0000000d40097211 */ /* 0x000fe200000f0c66 */
[----:B------:R-:W-:Y:S01]  /*32e0*/  IMAD.IADD R101, R101, 0x1, R21 ;  /* 0x0000000165657824 */ /* 0x000fe200078e0215 */
[----:B------:R-:W-:-:S04]  /*32f0*/  LEA R12, P0, R20, R12, 0x1 ;  /* 0x0000000c140c7211 */ /* 0x000fc800078008ff */
[----:B------:R-:W-:Y:S02]  /*3300*/  LEA.HI.X R13, R20, R13, R101, 0x1, P0 ;  /* 0x0000000d140d7211 */ /* 0x000fe400000f0c65 */
[----:B------:R-:W-:Y:S02]  /*3310*/  ISETP.GT.AND P0, PT, R3, RZ, P1 ;  /* 0x000000ff0300720c */ /* 0x000fe40000f04270 */
[----:B------:R-:W-:-:S11]  /*3320*/  P2R R101, PR, RZ, 0x2 ;  /* 0x00000002ff657803 */ /* 0x000fd60000000000 */
[----:B------:R-:W-:Y:S05]  /*3330*/  @!P0 BRA `(.L_x_45) ;  /* 0x0000000000048947 */ /* 0x000fea0003800000 */
[----:B------:R0:W5:Y:S02]  /*3340*/  LDG.E.LTC128B.U16 R114, desc[UR36][R6.64+0x22] ;  /* 0x0000222406727981 */ /* 0x000164000c1e1520 */
.L_x_45:
[----:B------:R-:W-:Y:S05]  /*3350*/  BSYNC B1 ;  /* 0x0000000000017941 */ /* 0x000fea0003800000 */
.L_x_44:
[----:B-----5:R-:W-:Y:S01]  /*3360*/  IMAD.U32 R14, R114, 0x10000, RZ ;  /* 0x00010000720e7824 */ /* 0x020fe200078e00ff */
[----:B------:R-:W-:Y:S01]  /*3370*/  BSSY B1, `(.L_x_46) ;  /* 0x000000a000017945 */ /* 0x000fe20003800000 */
[----:B------:R-:W-:Y:S02]  /*3380*/  @P0 IMAD.MOV.U32 R20, RZ, RZ, R104 ;  /* 0x000000ffff140224 */ /* 0x000fe400078e0068 */
[----:B------:R-:W-:Y:S01]  /*3390*/  FMUL R14, R14, R89 ;  /* 0x000000590e0e7220 */ /* 0x000fe20000400000 */
[----:B------:R-:W-:-:S03]  /*33a0*/  @P0 IMAD.MOV.U32 R21, RZ, RZ, R105 ;  /* 0x000000ffff150224 */ /* 0x000fc600078e0069 */
[----:B------:R-:W-:-:S05]  /*33b0*/  FFMA R14, R65, R88, R14 ;  /* 0x00000058410e7223 */ /* 0x000fca000000000e */
[----:B------:R-:W-:-:S05]  /*33c0*/  F2FP.BF16.F32.PACK_AB R14, RZ, R14 ;  /* 0x0000000eff0e723e */ /* 0x000fca00000010ff */
[----:B------:R0:W-:Y:S01]  /*33d0*/  @P0 STG.E.U16 desc[UR36][R20.64+0x22], R14 ;  /* 0x0000220e14000986 */ /* 0x0001e2000c101524 */
[----:B------:R-:W-:-:S13]  /*33e0*/  ISETP.GT.AND P0, PT, R3, 0x8, P2 ;  /* 0x000000080300780c */ /* 0x000fda0001704270 */
[----:B0-----:R-:W-:Y:S05]  /*33f0*/  @!P0 BRA `(.L_x_47) ;  /* 0x0000000000048947 */ /* 0x001fea0003800000 */
[----:B------:R0:W5:Y:S02]  /*3400*/  LDG.E.LTC128B.U16 R114, desc[UR36][R56.64+0x20] ;  /* 0x0000202438727981 */ /* 0x000164000c1e1520 */
.L_x_47:
[----:B------:R-:W-:Y:S05]  /*3410*/  BSYNC B1 ;  /* 0x0000000000017941 */ /* 0x000fea0003800000 */
.L_x_46:
[----:B-----5:R-:W-:Y:S01]  /*3420*/  IMAD.U32 R14, R114, 0x10000, RZ ;  /* 0x00010000720e7824 */ /* 0x020fe200078e00ff */
[----:B------:R-:W-:Y:S03]  /*3430*/  BSSY B1, `(.L_x_48) ;  /* 0x0000008000017945 */ /* 0x000fe60003800000 */
[----:B------:R-:W-:-:S04]  /*3440*/  FMUL R19, R14, R89 ;  /* 0x000000590e137220 */ /* 0x000fc80000400000 */
[----:B------:R-:W-:-:S05]  /*3450*/  FFMA R19, R66, R88, R19 ;  /* 0x0000005842137223 */ /* 0x000fca0000000013 */
[----:B------:R-:W-:-:S05]  /*3460*/  F2FP.BF16.F32.PACK_AB R19, RZ, R19 ;  /* 0x00000013ff13723e */ /* 0x000fca00000010ff */
[----:B------:R0:W-:Y:S01]  /*3470*/  @P0 STG.E.U16 desc[UR36][R58.64+0x20], R19 ;  /* 0x000020133a000986 */ /* 0x0001e2000c101524 */
[----:B------:R-:W-:-:S13]  /*3480*/  ISETP.GT.AND P0, PT, R3, 0x8, P1 ;  /* 0x000000080300780c */ /* 0x000fda0000f04270 */
[----:B0-----:R-:W-:Y:S05]  /*3490*/  @!P0 BRA `(.L_x_49) ;  /* 0x0000000000048947 */ /* 0x001fea0003800000 */
[----:B------:R0:W5:Y:S02]  /*34a0*/  LDG.E.LTC128B.U16 R114, desc[UR36][R56.64+0x22] ;  /* 0x0000222438727981 */ /* 0x000164000c1e1520 */
.L_x_49:
[----:B------:R-:W-:Y:S05]  /*34b0*/  BSYNC B1 ;  /* 0x0000000000017941 */ /* 0x000fea0003800000 */
.L_x_48:
[----:B-----5:R-:W-:Y:S01]  /*34c0*/  IMAD.U32 R14, R114, 0x10000, RZ ;  /* 0x00010000720e7824 */ /* 0x020fe200078e00ff */
[----:B------:R-:W-:Y:S01]  /*34d0*/  ISETP.GT.AND P2, PT, R4, 0x18, PT ;  /* 0x000000180400780c */ /* 0x000fe20003f44270 */
[----:B------:R-:W-:Y:S02]  /*34e0*/  BSSY B1, `(.L_x_50) ;  /* 0x0000009000017945 */ /* 0x000fe40003800000 */
[----:B------:R-:W-:Y:S01]  /*34f0*/  FMUL R14, R14, R89 ;  /* 0x000000590e0e7220 */ /* 0x000fe20000400000 */
[----:B------:R-:W-:-:S03]  /*3500*/  P2R R102, PR, RZ, 0x4 ;  /* 0x00000004ff667803 */ /* 0x000fc60000000000 */
[----:B------:R-:W-:-:S05]  /*3510*/  FFMA R14, R67, R88, R14 ;  /* 0x00000058430e7223 */ /* 0x000fca000000000e */
[----:B------:R-:W-:-:S05]  /*3520*/  F2FP.BF16.F32.PACK_AB R14, RZ, R14 ;  /* 0x0000000eff0e723e */ /* 0x000fca00000010ff */
[----:B------:R0:W-:Y:S01]  /*3530*/  @P0 STG.E.U16 desc[UR36][R58.64+0x22], R14 ;  /* 0x0000220e3a000986 */ /* 0x0001e2000c101524 */
[----:B------:R-:W-:-:S13]  /*3540*/  ISETP.GT.AND P0, PT, R3, RZ, P2 ;  /* 0x000000ff0300720c */ /* 0x000fda0001704270 */
[----:B0-----:R-:W-:Y:S05]  /*3550*/  @!P0 BRA `(.L_x_51) ;  /* 0x0000000000048947 */ /* 0x001fea0003800000 */
[----:B------:R0:W5:Y:S02]  /*3560*/  LDG.E.LTC128B.U16 R114, desc[UR36][R6.64+0x30] ;  /* 0x0000302406727981 */ /* 0x000164000c1e1520 */
.L_x_51:
[----:B------:R-:W-:Y:S05]  /*3570*/  BSYNC B1 ;  /* 0x0000000000017941 */ /* 0x000fea0003800000 */
.L_x_50:
[----:B-----5:R-:W-:Y:S01]  /*3580*/  IMAD.U32 R14, R114, 0x10000, RZ ;  /* 0x00010000720e7824 */ /* 0x020fe200078e00ff */
[----:B------:R-:W-:Y:S01]  /*3590*/  ISETP.GT.AND P1, PT, R4, 0x19, PT ;  /* 0x000000190400780c */ /* 0x000fe20003f24270 */
[----:B------:R-:W-:Y:S01]  /*35a0*/  @P0 IMAD.MOV.U32 R20, RZ, RZ, R104 ;  /* 0x000000ffff140224 */ /* 0x000fe200078e0068 */
[----:B------:R-:W-:Y:S01]  /*35b0*/  BSSY B1, `(.L_x_52) ;  /* 0x000000a000017945 */ /* 0x000fe20003800000 */
[----:B------:R-:W-:Y:S01]  /*35c0*/  FMUL R19, R14, R89 ;  /* 0x000000590e137220 */ /* 0x000fe20000400000 */
[----:B------:R-:W-:-:S03]  /*35d0*/  @P0 IMAD.MOV.U32 R21, RZ, RZ, R105 ;  /* 0x000000ffff150224 */ /* 0x000fc600078e0069 */
[----:B------:R-:W-:Y:S01]  /*35e0*/  FFMA R19, R68, R88, R19 ;  /* 0x0000005844137223 */ /* 0x000fe20000000013 */
[----:B------:R-:W-:-:S04]  /*35f0*/  P2R R68, PR, RZ, 0x2 ;  /* 0x00000002ff447803 */ /* 0x000fc80000000000 */
[----:B------:R-:W-:-:S05]  /*3600*/  F2FP.BF16.F32.PACK_AB R19, RZ, R19 ;  /* 0x00000013ff13723e */ /* 0x000fca00000010ff */
[----:B------:R0:W-:Y:S01]  /*3610*/  @P0 STG.E.U16 desc[UR36][R20.64+0x30], R19 ;  /* 0x0000301314000986 */ /* 0x0001e2000c101524 */
[----:B------:R-:W-:-:S13]  /*3620*/  ISETP.GT.AND P0, PT, R3, RZ, P1 ;  /* 0x000000ff0300720c */ /* 0x000fda0000f04270 */
[----:B0-----:R-:W-:Y:S05]  /*3630*/  @!P0 BRA `(.L_x_53) ;  /* 0x0000000000048947 */ /* 0x001fea0003800000 */
[----:B------:R0:W5:Y:S02]  /*3640*/  LDG.E.LTC128B.U16 R114, desc[UR36][R6.64+0x32] ;  /* 0x0000322406727981 */ /* 0x000164000c1e1520 */
.L_x_53:
[----:B------:R-:W-:Y:S05]  /*3650*/  BSYNC B1 ;  /* 0x0000000000017941 */ /* 0x000fea0003800000 */
.L_x_52:
        /* <DEDUP_REMOVED lines=11> */
.L_x_55:
[----:B------:R-:W-:Y:S05]  /*3710*/  BSYNC B1 ;  /* 0x0000000000017941 */ /* 0x000fea0003800000 */
.L_x_54:
        /* <DEDUP_REMOVED lines=9> */
.L_x_57:
[----:B------:R-:W-:Y:S05]  /*37b0*/  BSYNC B1 ;  /* 0x0000000000017941 */ /* 0x000fea0003800000 */
.L_x_56:
        /* <DEDUP_REMOVED lines=11> */
.L_x_59:
[----:B------:R-:W-:Y:S05]  /*3870*/  BSYNC B1 ;  /* 0x0000000000017941 */ /* 0x000fea0003800000 */
.L_x_58:
[----:B-----5:R-:W-:Y:S01]  /*3880*/  IMAD.U32 R14, R114, 0x10000, RZ ;  /* 0x00010000720e7824 */ /* 0x020fe200078e00ff */
[----:B------:R-:W-:Y:S01]  /*3890*/  ISETP.GT.AND P1, PT, R4, 0x21, PT ;  /* 0x000000210400780c */ /* 0x000fe20003f24270 */
[----:B------:R-:W-:Y:S01]  /*38a0*/  @P0 IMAD.MOV.U32 R20, RZ, RZ, R104 ;  /* 0x000000ffff140224 */ /* 0x000fe200078e0068 */
[----:B------:R-:W-:Y:S01]  /*38b0*/  BSSY B1, `(.L_x_60) ;  /* 0x000000a000017945 */ /* 0x000fe20003800000 */
[----:B------:R-:W-:Y:S01]  /*38c0*/  FMUL R19, R14, R89 ;  /* 0x000000590e137220 */ /* 0x000fe20000400000 */
[----:B------:R-:W-:Y:S01]  /*38d0*/  @P0 IMAD.MOV.U32 R21, RZ, RZ, R105 ;  /* 0x000000ffff150224 */ /* 0x000fe200078e0069 */
[----:B------:R-:W-:Y:S02]  /*38e0*/  P2R R70, PR, RZ, 0x2 ;  /* 0x00000002ff467803 */ /* 0x000fe40000000000 */
[----:B------:R-:W-:-:S05]  /*38f0*/  FFMA R19, R72, R88, R19 ;  /* 0x0000005848137223 */ /* 0x000fca0000000013 */
[----:B------:R-:W-:-:S05]  /*3900*/  F2FP.BF16.F32.PACK_AB R19, RZ, R19 ;  /* 0x00000013ff13723e */ /* 0x000fca00000010ff */
[----:B------:R0:W-:Y:S01]  /*3910*/  @P0 STG.E.U16 desc[UR36][R20.64+0x40], R19 ;  /* 0x0000401314000986 */ /* 0x0001e2000c101524 */
[----:B------:R-:W-:-:S13]  /*3920*/  ISETP.GT.AND P0, PT, R3, RZ, P1 ;  /* 0x000000ff0300720c */ /* 0x000fda0000f04270 */
[----:B0-----:R-:W-:Y:S05]  /*3930*/  @!P0 BRA `(.L_x_61) ;  /* 0x0000000000048947 */ /* 0x001fea0003800000 */
[----:B------:R0:W5:Y:S02]  /*3940*/  LDG.E.LTC128B.U16 R114, desc[UR36][R6.64+0x42] ;  /* 0x0000422406727981 */ /* 0x000164000c1e1520 */
.L_x_61:
[----:B------:R-:W-:Y:S05]  /*3950*/  BSYNC B1 ;  /* 0x0000000000017941 */ /* 0x000fea0003800000 */
.L_x_60:
        /* <DEDUP_REMOVED lines=11> */
.L_x_63:
[----:B------:R-:W-:Y:S05]  /*3a10*/  BSYNC B1 ;  /* 0x0000000000017941 */ /* 0x000fea0003800000 */
.L_x_62:
        /* <DEDUP_REMOVED lines=9> */
.L_x_65:
[----:B------:R-:W-:Y:S05]  /*3ab0*/  BSYNC B1 ;  /* 0x0000000000017941 */ /* 0x000fea0003800000 */
.L_x_64:
        /* <DEDUP_REMOVED lines=11> */
.L_x_67:
[----:B------:R-:W-:Y:S05]  /*3b70*/  BSYNC B1 ;  /* 0x0000000000017941 */ /* 0x000fea0003800000 */
.L_x_66:
        /* <DEDUP_REMOVED lines=13> */
.L_x_69:
[----:B------:R-:W-:Y:S05]  /*3c50*/  BSYNC B1 ;  /* 0x0000000000017941 */ /* 0x000fea0003800000 */
.L_x_68:
        /* <DEDUP_REMOVED lines=11> */
.L_x_71:
[----:B------:R-:W-:Y:S05]  /*3d10*/  BSYNC B1 ;  /* 0x0000000000017941 */ /* 0x000fea0003800000 */
.L_x_70:
        /* <DEDUP_REMOVED lines=9> */
.L_x_73:
[----:B------:R-:W-:Y:S05]  /*3db0*/  BSYNC B1 ;  /* 0x0000000000017941 */ /* 0x000fea0003800000 */
.L_x_72:
[----:B-----5:R-:W-:Y:S01]  /*3dc0*/  IMAD.U32 R14, R114, 0x10000, RZ ;  /* 0x00010000720e7824 */ /* 0x020fe200078e00ff */
[----:B------:R-:W-:Y:S01]  /*3dd0*/  ISETP.GT.AND P3, PT, R4, 0x30, PT ;  /* 0x000000300400780c */ /* 0x000fe20003f64270 */
[----:B------:R-:W-:Y:S02]  /*3de0*/  BSSY B1, `(.L_x_74) ;  /* 0x0000008000017945 */ /* 0x000fe40003800000 */
[----:B------:R-:W-:-:S04]  /*3df0*/  FMUL R14, R14, R89 ;  /* 0x000000590e0e7220 */ /* 0x000fc80000400000 */
[----:B------:R-:W-:-:S05]  /*3e00*/  FFMA R14, R79, R88, R14 ;  /* 0x000000584f0e7223 */ /* 0x000fca000000000e */
[----:B------:R-:W-:-:S05]  /*3e10*/  F2FP.BF16.F32.PACK_AB R14, RZ, R14 ;  /* 0x0000000eff0e723e */ /* 0x000fca00000010ff */
[----:B------:R0:W-:Y:S01]  /*3e20*/  @P0 STG.E.U16 desc[UR36][R58.64+0x52], R14 ;  /* 0x0000520e3a000986 */ /* 0x0001e2000c101524 */
[----:B------:R-:W-:-:S13]  /*3e30*/  ISETP.GT.AND P0, PT, R3, RZ, P3 ;  /* 0x000000ff0300720c */ /* 0x000fda0001f04270 */
[----:B0-----:R-:W-:Y:S05]  /*3e40*/  @!P0 BRA `(.L_x_75) ;  /* 0x0000000000048947 */ /* 0x001fea0003800000 */
[----:B------:R0:W5:Y:S02]  /*3e50*/  LDG.E.LTC128B.U16 R114, desc[UR36][R6.64+0x60] ;  /* 0x0000602406727981 */ /* 0x000164000c1e1520 */
.L_x_75:
[----:B------:R-:W-:Y:S05]  /*3e60*/  BSYNC B1 ;  /* 0x0000000000017941 */ /* 0x000fea0003800000 */
.L_x_74:
[----:B-----5:R-:W-:Y:S01]  /*3e70*/  IMAD.U32 R14, R114, 0x10000, RZ ;  /* 0x00010000720e7824 */ /* 0x020fe200078e00ff */
[----:B------:R-:W-:Y:S01]  /*3e80*/  ISETP.GT.AND P2, PT, R4, 0x31, PT ;  /* 0x000000310400780c */ /* 0x000fe20003f44270 */
[----:B------:R-:W-:Y:S01]  /*3e90*/  @P0 IMAD.MOV.U32 R20, RZ, RZ, R104 ;  /* 0x000000ffff140224 */ /* 0x000fe200078e0068 */
[----:B------:R-:W-:Y:S01]  /*3ea0*/  BSSY B1, `(.L_x_76) ;  /* 0x0000009000017945 */ /* 0x000fe20003800000 */
[----:B------:R-:W-:Y:S01]  /*3eb0*/  FMUL R19, R14, R89 ;  /* 0x000000590e137220 */ /* 0x000fe20000400000 */
[----:B------:R-:W-:-:S03]  /*3ec0*/  @P0 IMAD.MOV.U32 R21, RZ, RZ, R105 ;  /* 0x000000ffff150224 */ /* 0x000fc600078e0069 */
[----:B------:R-:W-:-:S05]  /*3ed0*/  FFMA R19, R80, R88, R19 ;  /* 0x0000005850137223 */ /* 0x000fca0000000013 */
[----:B------:R-:W-:-:S05]  /*3ee0*/  F2FP.BF16.F32.PACK_AB R19, RZ, R19 ;  /* 0x00000013ff13723e */ /* 0x000fca00000010ff */
[----:B------:R0:W-:Y:S01]  /*3ef0*/  @P0 STG.E.U16 desc[UR36][R20.64+0x60], R19 ;  /* 0x0000601314000986 */ /* 0x0001e2000c101524 */
[----:B------:R-:W-:-:S13]  /*3f00*/  ISETP.GT.AND P0, PT, R3, RZ, P2 ;  /* 0x000000ff0300720c */ /* 0x000fda0001704270 */
[----:B0-----:R-:W-:Y:S05]  /*3f10*/  @!P0 BRA `(.L_x_77) ;  /* 0x0000000000048947 */ /* 0x001fea0003800000 */
[----:B------:R0:W5:Y:S02]  /*3f20*/  LDG.E.LTC128B.U16 R114, desc[UR36][R6.64+0x62] ;  /* 0x0000622406727981 */ /* 0x000164000c1e1520 */
.L_x_77:
[----:B------:R-:W-:Y:S05]  /*3f30*/  BSYNC B1 ;  /* 0x0000000000017941 */ /* 0x000fea0003800000 */
.L_x_76:
        /* <DEDUP_REMOVED lines=11> */
.L_x_79:
[----:B------:R-:W-:Y:S05]  /*3ff0*/  BSYNC B1 ;  /* 0x0000000000017941 */ /* 0x000fea0003800000 */
.L_x_78:
        /* <DEDUP_REMOVED lines=9> */
.L_x_81:
[----:B------:R-:W-:Y:S05]  /*4090*/  BSYNC B1 ;  /* 0x0000000000017941 */ /* 0x000fea0003800000 */
.L_x_80:
        /* <DEDUP_REMOVED lines=10> */
.L_x_83:
[----:B------:R-:W-:Y:S05]  /*4140*/  BSYNC B1 ;  /* 0x0000000000017941 */ /* 0x000fea0003800000 */
.L_x_82:
        /* <DEDUP_REMOVED lines=8> */
[----:B------:R-:W-:-:S05]  /*41d0*/  IADD3 R20, P0, R15, R110, RZ ;  /* 0x0000006e0f147210 */ /* 0x000fca0007f1e0ff */
[----:B------:R-:W-:Y:S01]  /*41e0*/  IMAD.X R21, R5, 0x1, R111, P0 ;  /* 0x0000000105157824 */ /* 0x000fe200000e066f */
[----:B------:R-:W-:-:S05]  /*41f0*/  IADD3 R64, P0, R15, R110, RZ ;  /* 0x0000006e0f407210 */ /* 0x000fca0007f1e0ff */
[----:B------:R-:W-:Y:S01]  /*4200*/  IMAD.X R65, R5, 0x1, R111, P0 ;  /* 0x0000000105417824 */ /* 0x000fe200000e066f */
[----:B------:R-:W-:-:S05]  /*4210*/  IADD3 R14, P0, R15, R104, RZ ;  /* 0x000000680f0e7210 */ /* 0x000fca0007f1e0ff */
[----:B------:R-:W-:Y:S01]  /*4220*/  IMAD.X R15, R5, 0x1, R105, P0 ;  /* 0x00000001050f7824 */ /* 0x000fe200000e0669 */
[----:B------:R-:W-:-:S04]  /*4230*/  ISETP.GT.AND P0, PT, R4, 0x39, PT ;  /* 0x000000390400780c */ /* 0x000fc80003f04270 */
[----:B------:R-:W-:-:S13]  /*4240*/  ISETP.GT.AND P4, PT, R3, RZ, P0 ;  /* 0x000000ff0300720c */ /* 0x000fda0000784270 */
[----:B0-----:R-:W-:Y:S05]  /*4250*/  @!P4 BRA `(.L_x_85) ;  /* 0x000000000004c947 */ /* 0x001fea0003800000 */
[----:B------:R0:W5:Y:S02]  /*4260*/  LDG.E.LTC128B.U16 R114, desc[UR36][R6.64+0x72] ;  /* 0x0000722406727981 */ /* 0x000164000c1e1520 */
.L_x_85:
[----:B------:R-:W-:Y:S05]  /*4270*/  BSYNC B1 ;  /* 0x0000000000017941 */ /* 0x000fea0003800000 */
.L_x_84:
        /* <DEDUP_REMOVED lines=9> */
.L_x_87:
[----:B------:R-:W-:Y:S05]  /*4310*/  BSYNC B1 ;  /* 0x0000000000017941 */ /* 0x000fea0003800000 */
.L_x_86:
        /* <DEDUP_REMOVED lines=9> */
.L_x_89:
[----:B------:R-:W-:Y:S05]  /*43b0*/  BSYNC B1 ;  /* 0x0000000000017941 */ /* 0x000fea0003800000 */
.L_x_88:
[----:B-----5:R-:W-:-:S04]  /*43c0*/  IMAD.U32 R4, R114, 0x10000, RZ ;  /* 0x0001000072047824 */ /* 0x020fc800078e00ff */
[----:B------:R-:W-:-:S04]  /*43d0*/  FMUL R4, R4, R89 ;  /* 0x0000005904047220 */ /* 0x000fc80000400000 */
[----:B------:R-:W-:-:S05]  /*43e0*/  FFMA R4, R87, R88, R4 ;  /* 0x0000005857047223 */ /* 0x000fca0000000004 */
[----:B------:R-:W-:-:S04]  /*43f0*/  F2FP.BF16.F32.PACK_AB R4, RZ, R4 ;  /* 0x00000004ff04723e */ /* 0x000fc800000010ff */
[----:B-1-34-:R-:W-:-:S05]  /*4400*/  PRMT R6, R4, 0x7610, R6 ;  /* 0x0000761004067816 */ /* 0x01afca0000000006 */
[----:B------:R1:W-:Y:S01]  /*4410*/  @P4 STG.E.U16 desc[UR36][R58.64+0x72], R6 ;  /* 0x000072063a004986 */ /* 0x0003e2000c101524 */
[----:B------:R-:W-:-:S13]  /*4420*/  ISETP.GT.AND P4, PT, R3, 0x80, P6 ;  /* 0x000000800300780c */ /* 0x000fda0003784270 */
[----:B------:R-:W3:Y:S01]  /*4430*/  @P4 LDG.E.LTC128B.U16 R114, desc[UR36][R62.64] ;  /* 0x000000243e724981 */ /* 0x000ee2000c1e1520 */
[----:B------:R-:W-:Y:S01]  /*4440*/  BSSY B1, `(.L_x_90) ;  /* 0x000000a000017945 */ /* 0x000fe20003800000 */
[----:B---3--:R-:W-:-:S04]  /*4450*/  IMAD.U32 R4, R114, 0x10000, RZ ;  /* 0x0001000072047824 */ /* 0x008fc800078e00ff */
[----:B------:R-:W-:-:S04]  /*4460*/  FMUL R5, R4, R89 ;  /* 0x0000005904057220 */ /* 0x000fc80000400000 */
[----:B------:R-:W-:-:S05]  /*4470*/  FFMA R5, R24, R88, R5 ;  /* 0x0000005818057223 */ /* 0x000fca0000000005 */
[----:B------:R-:W-:-:S05]  /*4480*/  F2FP.BF16.F32.PACK_AB R5, RZ, R5 ;  /* 0x00000005ff05723e */ /* 0x000fca00000010ff */
[----:B------:R1:W-:Y:S01]  /*4490*/  @P4 STG.E.U16 desc[UR36][R14.64], R5 ;  /* 0x000000050e004986 */ /* 0x0003e2000c101524 */
[----:B------:R-:W-:-:S04]  /*44a0*/  ISETP.NE.AND P4, PT, R117, RZ, PT ;  /* 0x000000ff7500720c */ /* 0x000fc80003f85270 */
[----:B------:R-:W-:-:S13]  /*44b0*/  ISETP.GT.AND P4, PT, R3, 0x80, P4 ;  /* 0x000000800300780c */ /* 0x000fda0002784270 */
[----:B-1----:R-:W-:Y:S05]  /*44c0*/  @!P4 BRA `(.L_x_91) ;  /* 0x000000000004c947 */ /* 0x002fea0003800000 */
[----:B------:R1:W5:Y:S02]  /*44d0*/  LDG.E.LTC128B.U16 R114, desc[UR36][R60.64+0x2] ;  /* 0x000002243c727981 */ /* 0x000364000c1e1520 */
.L_x_91:
[----:B------:R-:W-:Y:S05]  /*44e0*/  BSYNC B1 ;  /* 0x0000000000017941 */ /* 0x000fea0003800000 */
.L_x_90:
[----:B-----5:R-:W-:Y:S01]  /*44f0*/  IMAD.U32 R4, R114, 0x10000, RZ ;  /* 0x0001000072047824 */ /* 0x020fe200078e00ff */
[----:B------:R-:W-:Y:S01]  /*4500*/  ISETP.GT.AND P6, PT, R3, 0x88, P6 ;  /* 0x000000880300780c */ /* 0x000fe200037c4270 */
[----:B------:R-:W-:Y:S01]  /*4510*/  @P4 IMAD.MOV.U32 R5, RZ, RZ, R15 ;  /* 0x000000ffff054224 */ /* 0x000fe200078e000f */
[----:B------:R-:W-:Y:S01]  /*4520*/  BSSY B1, `(.L_x_92) ;  /* 0x0000009000017945 */ /* 0x000fe20003800000 */
[----:B------:R-:W-:-:S04]  /*4530*/  FMUL R4, R4, R89 ;  /* 0x0000005904047220 */ /* 0x000fc80000400000 */
[----:B------:R-:W-:-:S05]  /*4540*/  FFMA R4, R25, R88, R4 ;  /* 0x0000005819047223 */ /* 0x000fca0000000004 */
[----:B------:R-:W-:-:S04]  /*4550*/  F2FP.BF16.F32.PACK_AB R4, RZ, R4 ;  /* 0x00000004ff04723e */ /* 0x000fc800000010ff */
[----:B------:R-:W-:Y:S01]  /*4560*/  PRMT R6, R4, 0x7610, R6 ;  /* 0x0000761004067816 */ /* 0x000fe20000000006 */
[----:B------:R-:W-:-:S05]  /*4570*/  @P4 IMAD.MOV.U32 R4, RZ, RZ, R14 ;  /* 0x000000ffff044224 */ /* 0x000fca00078e000e */
[----:B------:R3:W-:Y:S01]  /*4580*/  @P4 STG.E.U16 desc[UR36][R4.64+0x2], R6 ;  /* 0x0000020604004986 */ /* 0x0007e2000c101524 */
[----:B------:R-:W-:Y:S05]  /*4590*/  @!P6 BRA `(.L_x_93) ;  /* 0x000000000004e947 */ /* 0x000fea0003800000 */
[----:B------:R4:W5:Y:S02]  /*45a0*/  LDG.E.LTC128B.U16 R114, desc[UR36][R8.64] ;  /* 0x0000002408727981 */ /* 0x000964000c1e1520 */
.L_x_93:
[----:B------:R-:W-:Y:S05]  /*45b0*/  BSYNC B1 ;  /* 0x0000000000017941 */ /* 0x000fea0003800000 */
.L_x_92:
[----:B---3-5:R-:W-:Y:S01]  /*45c0*/  IMAD.U32 R4, R114, 0x10000, RZ ;  /* 0x0001000072047824 */ /* 0x028fe200078e00ff */
[----:B------:R-:W-:Y:S01]  /*45d0*/  ISETP.NE.AND P4, PT, R117, RZ, PT ;  /* 0x000000ff7500720c */ /* 0x000fe20003f85270 */
[----:B------:R-:W-:Y:S02]  /*45e0*/  BSSY B1, `(.L_x_94) ;  /* 0x0000008000017945 */ /* 0x000fe40003800000 */
[----:B------:R-:W-:Y:S01]  /*45f0*/  FMUL R5, R4, R89 ;  /* 0x0000005904057220 */ /* 0x000fe20000400000 */
[----:B------:R-:W-:-:S03]  /*4600*/  ISETP.GT.AND P4, PT, R3, 0x88, P4 ;  /* 0x000000880300780c */ /* 0x000fc60002784270 */
[----:B------:R-:W-:-:S05]  /*4610*/  FFMA R5, R26, R88, R5 ;  /* 0x000000581a057223 */ /* 0x000fca0000000005 */
[----:B------:R-:W-:-:S05]  /*4620*/  F2FP.BF16.F32.PACK_AB R5, RZ, R5 ;  /* 0x00000005ff05723e */ /* 0x000fca00000010ff */
[----:B------:R3:W-:Y:S01]  /*4630*/  @P6 STG.E.U16 desc[UR36][R20.64], R5 ;  /* 0x0000000514006986 */ /* 0x0007e2000c101524 */
[----:B------:R-:W-:Y:S05]  /*4640*/  @!P4 BRA `(.L_x_95) ;  /* 0x000000000004c947 */ /* 0x000fea0003800000 */
[----:B------:R0:W5:Y:S02]  /*4650*/  LDG.E.LTC128B.U16 R114, desc[UR36][R12.64+0x2] ;  /* 0x000002240c727981 */ /* 0x000164000c1e1520 */
.L_x_95:
[----:B------:R-:W-:Y:S05]  /*4660*/  BSYNC B1 ;  /* 0x0000000000017941 */ /* 0x000fea0003800000 */
.L_x_94:
[----:B-----5:R-:W-:Y:S01]  /*4670*/  IMAD.U32 R4, R114, 0x10000, RZ ;  /* 0x0001000072047824 */ /* 0x020fe200078e00ff */
[----:B------:R-:W-:Y:S01]  /*4680*/  ISETP.NE.AND P6, PT, R115, RZ, PT ;  /* 0x000000ff7300720c */ /* 0x000fe20003fc5270 */
[----:B------:R-:W-:Y:S02]  /*4690*/  BSSY B1, `(.L_x_96) ;  /* 0x0000008000017945 */ /* 0x000fe40003800000 */
[----:B------:R-:W-:-:S04]  /*46a0*/  FMUL R4, R4, R89 ;  /* 0x0000005904047220 */ /* 0x000fc80000400000 */
[----:B------:R-:W-:-:S05]  /*46b0*/  FFMA R4, R27, R88, R4 ;  /* 0x000000581b047223 */ /* 0x000fca0000000004 */
[----:B------:R-:W-:-:S05]  /*46c0*/  F2FP.BF16.F32.PACK_AB R4, RZ, R4 ;  /* 0x00000004ff04723e */ /* 0x000fca00000010ff */
[----:B------:R0:W-:Y:S01]  /*46d0*/  @P4 STG.E.U16 desc[UR36][R64.64+0x2], R4 ;  /* 0x0000020440004986 */ /* 0x0001e2000c101524 */
[----:B------:R-:W-:-:S13]  /*46e0*/  ISETP.GT.AND P4, PT, R3, 0x80, P6 ;  /* 0x000000800300780c */ /* 0x000fda0003784270 */
[----:B0-----:R-:W-:Y:S05]  /*46f0*/  @!P4 BRA `(.L_x_97) ;  /* 0x000000000004c947 */ /* 0x001fea0003800000 */
[----:B------:R0:W5:Y:S02]  /*4700*/  LDG.E.LTC128B.U16 R114, desc[UR36][R60.64+0x10] ;  /* 0x000010243c727981 */ /* 0x000164000c1e1520 */
.L_x_97:
[----:B------:R-:W-:Y:S05]  /*4710*/  BSYNC B1 ;  /* 0x0000000000017941 */ /* 0x000fea0003800000 */
.L_x_96:
[----:B-----5:R-:W-:Y:S01]  /*4720*/  IMAD.U32 R4, R114, 0x10000, RZ ;  /* 0x0001000072047824 */ /* 0x020fe200078e00ff */
[----:B------:R-:W-:Y:S01]  /*4730*/  ISETP.NE.AND P6, PT, R118, RZ, PT ;  /* 0x000000ff7600720c */ /* 0x000fe20003fc5270 */
[----:B------:R-:W-:Y:S02]  /*4740*/  BSSY B1, `(.L_x_98) ;  /* 0x000000b000017945 */ /* 0x000fe40003800000 */
[----:B---3--:R-:W-:Y:S01]  /*4750*/  FMUL R5, R4, R89 ;  /* 0x0000005904057220 */ /* 0x008fe20000400000 */
[----:B------:R-:W-:-:S03]  /*4760*/  @P4 IMAD.MOV.U32 R4, RZ, RZ, R14 ;  /* 0x000000ffff044224 */ /* 0x000fc600078e000e */
[----:B------:R-:W-:-:S05]  /*4770*/  FFMA R5, R28, R88, R5 ;  /* 0x000000581c057223 */ /* 0x000fca0000000005 */
[----:B------:R-:W-:-:S04]  /*4780*/  F2FP.BF16.F32.PACK_AB R5, RZ, R5 ;  /* 0x00000005ff05723e */ /* 0x000fc800000010ff */
[----:B------:R-:W-:Y:S01]  /*4790*/  PRMT R6, R5, 0x7610, R6 ;  /* 0x0000761005067816 */ /* 0x000fe20000000006 */
[----:B------:R-:W-:-:S05]  /*47a0*/  @P4 IMAD.MOV.U32 R5, RZ, RZ, R15 ;  /* 0x000000ffff054224 */ /* 0x000fca00078e000f */
[----:B------:R3:W-:Y:S01]  /*47b0*/  @P4 STG.E.U16 desc[UR36][R4.64+0x10], R6 ;  /* 0x0000100604004986 */ /* 0x0007e2000c101524 */
[----:B------:R-:W-:-:S13]  /*47c0*/  ISETP.GT.AND P4, PT, R3, 0x80, P6 ;  /* 0x000000800300780c */ /* 0x000fda0003784270 */
[----:B---3--:R-:W-:Y:S05]  /*47d0*/  @!P4 BRA `(.L_x_99) ;  /* 0x000000000004c947 */ /* 0x008fea0003800000 */
[----:B------:R3:W5:Y:S02]  /*47e0*/  LDG.E.LTC128B.U16 R114, desc[UR36][R60.64+0x12] ;  /* 0x000012243c727981 */ /* 0x000764000c1e1520 */
.L_x_99:
[----:B------:R-:W-:Y:S05]  /*47f0*/  BSYNC B1 ;  /* 0x0000000000017941 */ /* 0x000fea0003800000 */
.L_x_98:
[----:B-----5:R-:W-:Y:S01]  /*4800*/  IMAD.U32 R4, R114, 0x10000, RZ ;  /* 0x0001000072047824 */ /* 0x020fe200078e00ff */
[----:B------:R-:W-:Y:S01]  /*4810*/  BSSY B1, `(.L_x_100) ;  /* 0x000000c000017945 */ /* 0x000fe20003800000 */
[----:B------:R-:W-:Y:S02]  /*4820*/  @P4 IMAD.MOV.U32 R5, RZ, RZ, R15 ;  /* 0x000000ffff054224 */ /* 0x000fe400078e000f */
[----:B------:R-:W-:-:S04]  /*4830*/  FMUL R4, R4, R89 ;  /* 0x0000005904047220 */ /* 0x000fc80000400000 */
[----:B------:R-:W-:-:S05]  /*4840*/  FFMA R4, R29, R88, R4 ;  /* 0x000000581d047223 */ /* 0x000fca0000000004 */
[----:B------:R-:W-:-:S04]  /*4850*/  F2FP.BF16.F32.PACK_AB R4, RZ, R4 ;  /* 0x00000004ff04723e */ /* 0x000fc800000010ff */
[----:B------:R-:W-:Y:S01]  /*4860*/  PRMT R6, R4, 0x7610, R6 ;  /* 0x0000761004067816 */ /* 0x000fe20000000006 */
[----:B------:R-:W-:-:S05]  /*4870*/  @P4 IMAD.MOV.U32 R4, RZ, RZ, R14 ;  /* 0x000000ffff044224 */ /* 0x000fca00078e000e */
[----:B------:R0:W-:Y:S01]  /*4880*/  @P4 STG.E.U16 desc[UR36][R4.64+0x12], R6 ;  /* 0x0000120604004986 */ /* 0x0001e2000c101524 */
[----:B------:R-:W-:-:S04]  /*4890*/  ISETP.NE.AND P4, PT, R115, RZ, PT ;  /* 0x000000ff7300720c */ /* 0x000fc80003f85270 */
[----:B------:R-:W-:-:S13]  /*48a0*/  ISETP.GT.AND P4, PT, R3, 0x88, P4 ;  /* 0x000000880300780c */ /* 0x000fda0002784270 */
[----:B0-----:R-:W-:Y:S05]  /*48b0*/  @!P4 BRA `(.L_x_101) ;  /* 0x000000000004c947 */ /* 0x001fea0003800000 */
[----:B------:R0:W5:Y:S02]  /*48c0*/  LDG.E.LTC128B.U16 R114, desc[UR36][R12.64+0x10] ;  /* 0x000010240c727981 */ /* 0x000164000c1e1520 */
.L_x_101:
[----:B------:R-:W-:Y:S05]  /*48d0*/  BSYNC B1 ;  /* 0x0000000000017941 */ /* 0x000fea0003800000 */
.L_x_100:
        /* <DEDUP_REMOVED lines=9> */
.L_x_103:
[----:B------:R-:W-:Y:S05]  /*4970*/  BSYNC B1 ;  /* 0x0000000000017941 */ /* 0x000fea0003800000 */
.L_x_102:
[----:B-----5:R-:W-:Y:S01]  /*4980*/  IMAD.U32 R4, R114, 0x10000, RZ ;  /* 0x0001000072047824 */ /* 0x020fe200078e00ff */
[----:B------:R-:W-:Y:S01]  /*4990*/  ISETP.NE.AND P6, PT, R119, RZ, PT ;  /* 0x000000ff7700720c */ /* 0x000fe20003fc5270 */
        /* <DEDUP_REMOVED lines=8> */
[----:B------:R-:W-:-:S13]  /*4a20*/  ISETP.GT.AND P4, PT, R3, 0x80, P6 ;  /* 0x000000800300780c */ /* 0x000fda0003784270 */
[----:B0-----:R-:W-:Y:S05]  /*4a30*/  @!P4 BRA `(.L_x_105) ;  /* 0x000000000004c947 */ /* 0x001fea0003800000 */
[----:B------:R0:W5:Y:S02]  /*4a40*/  LDG.E.LTC128B.U16 R114, desc[UR36][R60.64+0x20] ;  /* 0x000020243c727981 */ /* 0x000164000c1e1520 */
.L_x_105:
[----:B------:R-:W-:Y:S05]  /*4a50*/  BSYNC B1 ;  /* 0x0000000000017941 */ /* 0x000fea0003800000 */
.L_x_104:
[----:B-----5:R-:W-:Y:S01]  /*4a60*/  IMAD.U32 R4, R114, 0x10000, RZ ;  /* 0x0001000072047824 */ /* 0x020fe200078e00ff */
[----:B------:R-:W-:Y:S01]  /*4a70*/  ISETP.NE.AND P6, PT, R101, RZ, PT ;  /* 0x000000ff6500720c */ /* 0x000fe20003fc5270 */
[----:B------:R-:W-:Y:S02]  /*4a80*/  BSSY B1, `(.L_x_106) ;  /* 0x000000b000017945 */ /* 0x000fe40003800000 */
[----:B------:R-:W-:Y:S01]  /*4a90*/  FMUL R5, R4, R89 ;  /* 0x0000005904057220 */ /* 0x000fe20000400000 */
[----:B------:R-:W-:-:S03]  /*4aa0*/  @P4 IMAD.MOV.U32 R4, RZ, RZ, R14 ;  /* 0x000000ffff044224 */ /* 0x000fc600078e000e */
        /* <DEDUP_REMOVED lines=8> */
.L_x_107:
[----:B------:R-:W-:Y:S05]  /*4b30*/  BSYNC B1 ;  /* 0x0000000000017941 */ /* 0x000fea0003800000 */
.L_x_106:
        /* <DEDUP_REMOVED lines=13> */
.L_x_109:
[----:B------:R-:W-:Y:S05]  /*4c10*/  BSYNC B1 ;  /* 0x0000000000017941 */ /* 0x000fea0003800000 */
.L_x_108:
[----:B-----5:R-:W-:Y:S01]  /*4c20*/  IMAD.U32 R4, R114, 0x10000, RZ ;  /* 0x0001000072047824 */ /* 0x020fe200078e00ff */
[----:B------:R-:W-:Y:S03]  /*4c30*/  BSSY B1, `(.L_x_110) ;  /* 0x000000b000017945 */ /* 0x000fe60003800000 */
        /* <DEDUP_REMOVED lines=10> */
.L_x_111:
[----:B------:R-:W-:Y:S05]  /*4ce0*/  BSYNC B1 ;  /* 0x0000000000017941 */ /* 0x000fea0003800000 */
.L_x_110:
        /* <DEDUP_REMOVED lines=13> */
.L_x_113:
[----:B------:R-:W-:Y:S05]  /*4dc0*/  BSYNC B1 ;  /* 0x0000000000017941 */ /* 0x000fea0003800000 */
.L_x_112:
        /* <DEDUP_REMOVED lines=13> */
.L_x_115:
[----:B------:R-:W-:Y:S05]  /*4ea0*/  BSYNC B1 ;  /* 0x0000000000017941 */ /* 0x000fea0003800000 */
.L_x_114:
        /* <DEDUP_REMOVED lines=13> */
.L_x_117:
[----:B------:R-:W-:Y:S05]  /*4f80*/  BSYNC B1 ;  /* 0x0000000000017941 */ /* 0x000fea0003800000 */
.L_x_116:
        /* <DEDUP_REMOVED lines=12> */
.L_x_119:
[----:B------:R-:W-:Y:S05]  /*5050*/  BSYNC B1 ;  /* 0x0000000000017941 */ /* 0x000fea0003800000 */
.L_x_118:
        /* <DEDUP_REMOVED lines=13> */
.L_x_121:
[----:B------:R-:W-:Y:S05]  /*5130*/  BSYNC B1 ;  /* 0x0000000000017941 */ /* 0x000fea0003800000 */
.L_x_120:
        /* <DEDUP_REMOVED lines=13> */
.L_x_123:
[----:B------:R-:W-:Y:S05]  /*5210*/  BSYNC B1 ;  /* 0x0000000000017941 */ /* 0x000fea0003800000 */
.L_x_122:
        /* <DEDUP_REMOVED lines=13> */
.L_x_125:
[----:B------:R-:W-:Y:S05]  /*52f0*/  BSYNC B1 ;  /* 0x0000000000017941 */ /* 0x000fea0003800000 */
.L_x_124:
        /* <DEDUP_REMOVED lines=12> */
.L_x_127:
[----:B------:R-:W-:Y:S05]  /*53c0*/  BSYNC B1 ;  /* 0x0000000000017941 */ /* 0x000fea0003800000 */
.L_x_126:
        /* <DEDUP_REMOVED lines=13> */
.L_x_129:
[----:B------:R-:W-:Y:S05]  /*54a0*/  BSYNC B1 ;  /* 0x0000000000017941 */ /* 0x000fea0003800000 */
.L_x_128:
        /* <DEDUP_REMOVED lines=12> */
.L_x_131:
[----:B------:R-:W-:Y:S05]  /*5570*/  BSYNC B1 ;  /* 0x0000000000017941 */ /* 0x000fea0003800000 */
.L_x_130:
        /* <DEDUP_REMOVED lines=12> */
.L_x_133:
[----:B------:R-:W-:Y:S05]  /*5640*/  BSYNC B1 ;  /* 0x0000000000017941 */ /* 0x000fea0003800000 */
.L_x_132:
[----:B-----5:R-:W-:Y:S01]  /*5650*/  IMAD.U32 R4, R114, 0x10000, RZ ;  /* 0x0001000072047824 */ /* 0x020fe200078e00ff */
[----:B------:R-:W-:Y:S01]  /*5660*/  ISETP.GT.AND P5, PT, R3, 0x88, P5 ;  /* 0x000000880300780c */ /* 0x000fe20002fa4270 */
        /* <DEDUP_REMOVED lines=8> */
[----:B------:R-:W-:Y:S05]  /*56f0*/  @!P5 BRA `(.L_x_135) ;  /* 0x000000000004d947 */ /* 0x000fea0003800000 */
[----:B------:R0:W5:Y:S02]  /*5700*/  LDG.E.LTC128B.U16 R114, desc[UR36][R12.64+0x52] ;  /* 0x000052240c727981 */ /* 0x000164000c1e1520 */
.L_x_135:
[----:B------:R-:W-:Y:S05]  /*5710*/  BSYNC B1 ;  /* 0x0000000000017941 */ /* 0x000fea0003800000 */
.L_x_134:
[----:B0----5:R-:W-:Y:S01]  /*5720*/  IMAD.U32 R4, R114, 0x10000, RZ ;  /* 0x0001000072047824 */ /* 0x021fe200078e00ff */
        /* <DEDUP_REMOVED lines=11> */
.L_x_137:
[----:B------:R-:W-:Y:S05]  /*57e0*/  BSYNC B1 ;  /* 0x0000000000017941 */ /* 0x000fea0003800000 */
.L_x_136:
[----:B0----5:R-:W-:Y:S01]  /*57f0*/  IMAD.U32 R4, R114, 0x10000, RZ ;  /* 0x0001000072047824 */ /* 0x021fe200078e00ff */
        /* <DEDUP_REMOVED lines=11> */
.L_x_139:
[----:B------:R-:W-:Y:S05]  /*58b0*/  BSYNC B1 ;  /* 0x0000000000017941 */ /* 0x000fea0003800000 */
.L_x_138:
        /* <DEDUP_REMOVED lines=12> */
.L_x_141:
[----:B------:R-:W-:Y:S05]  /*5980*/  BSYNC B1 ;  /* 0x0000000000017941 */ /* 0x000fea0003800000 */
.L_x_140:
        /* <DEDUP_REMOVED lines=12> */
.L_x_143:
[----:B------:R-:W-:Y:S05]  /*5a50*/  BSYNC B1 ;  /* 0x0000000000017941 */ /* 0x000fea0003800000 */
.L_x_142:
        /* <DEDUP_REMOVED lines=12> */
.L_x_145:
[----:B------:R-:W-:Y:S05]  /*5b20*/  BSYNC B1 ;  /* 0x0000000000017941 */ /* 0x000fea0003800000 */
.L_x_144:
        /* <DEDUP_REMOVED lines=12> */
.L_x_147:
[----:B------:R-:W-:Y:S05]  /*5bf0*/  BSYNC B1 ;  /* 0x0000000000017941 */ /* 0x000fea0003800000 */
.L_x_146:
        /* <DEDUP_REMOVED lines=9> */
.L_x_149:
[----:B------:R-:W-:Y:S05]  /*5c90*/  BSYNC B1 ;  /* 0x0000000000017941 */ /* 0x000fea0003800000 */
.L_x_148:
        /* <DEDUP_REMOVED lines=12> */
.L_x_151:
[----:B------:R-:W-:Y:S05]  /*5d60*/  BSYNC B1 ;  /* 0x0000000000017941 */ /* 0x000fea0003800000 */
.L_x_150:
[----:B------:R-:W-:Y:S05]  /*5d70*/  @!P0 BRA `(.L_x_152) ;  /* 0x0000001400848947 */ /* 0x000fea0003800000 */
[----:B-----5:R-:W-:-:S04]  /*5d80*/  IMAD.U32 R114, R114, 0x10000, RZ ;  /* 0x0001000072727824 */ /* 0x020fc800078e00ff */
[----:B------:R-:W-:-:S04]  /*5d90*/  FMUL R114, R114, R89 ;  /* 0x0000005972727220 */ /* 0x000fc80000400000 */
[----:B------:R-:W-:-:S05]  /*5da0*/  FFMA R114, R55, R88, R114 ;  /* 0x0000005837727223 */ /* 0x000fca0000000072 */
[----:B------:R-:W-:-:S05]  /*5db0*/  F2FP.BF16.F32.PACK_AB R114, RZ, R114 ;  /* 0x00000072ff72723e */ /* 0x000fca00000010ff */
[----:B------:R0:W-:Y:S01]  /*5dc0*/  STG.E.U16 desc[UR36][R10.64+0x72], R114 ;  /* 0x000072720a007986 */ /* 0x0001e2000c101524 */
[----:B------:R-:W-:Y:S05]  /*5dd0*/  BRA `(.L_x_152) ;  /* 0x00000014006c7947 */ /* 0x000fea0003800000 */
.L_x_29:
[----:B------:R-:W-:Y:S01]  /*5de0*/  ULDC.64 UR4, c[0x0][0x5c0] ;  /* 0x0001700000047ab9 */ /* 0x000fe20000000a00 */
[-C--:B------:R-:W-:Y:S01]  /*5df0*/  FMUL R56, R56, R88.reuse ;  /* 0x0000005838387220 */ /* 0x080fe20000400000 */
[----:B------:R-:W-:Y:S01]  /*5e00*/  LEA R10, P1, R112, UR4, 0x1 ;  /* 0x00000004700a7c11 */ /* 0x000fe2000f8208ff */
[----:B------:R-:W-:Y:S01]  /*5e10*/  IMAD.SHL.U32 R7, R94, 0x2, RZ ;  /* 0x000000025e077824 */ /* 0x000fe200078e00ff */
[----:B------:R-:W-:Y:S01]  /*5e20*/  ISETP.GT.AND P3, PT, R4, 0x1, PT ;  /* 0x000000010400780c */ /* 0x000fe20003f64270 */
[----:B------:R-:W-:Y:S01]  /*5e30*/  FMUL R57, R57, R88 ;  /* 0x0000005839397220 */ /* 0x000fe20000400000 */
[----:B------:R-:W-:Y:S01]  /*5e40*/  F2FP.BF16.F32.PACK_AB R56, RZ, R56 ;  /* 0x00000038ff38723e */ /* 0x000fe200000010ff */
[-C--:B------:R-:W-:Y:S01]  /*5e50*/  FMUL R58, R58, R88.reuse ;  /* 0x000000583a3a7220 */ /* 0x080fe20000400000 */
[----:B------:R-:W-:Y:S01]  /*5e60*/  LEA.HI.X R11, R112, UR5, R105, 0x1, P1 ;  /* 0x00000005700b7c11 */ /* 0x000fe200088f0c69 */
[-C--:B------:R-:W-:Y:S01]  /*5e70*/  FMUL R59, R59, R88.reuse ;  /* 0x000000583b3b7220 */ /* 0x080fe20000400000 */
[----:B------:R-:W-:Y:S01]  /*5e80*/  ISETP.GT.AND P1, PT, R3, RZ, P3 ;  /* 0x000000ff0300720c */ /* 0x000fe20001f24270 */
[----:B------:R-:W-:Y:S01]  /*5e90*/  IMAD.SHL.U32 R19, R95, 0x2, RZ ;  /* 0x000000025f137824 */ /* 0x000fe200078e00ff */
[----:B------:R-:W-:Y:S01]  /*5ea0*/  ISETP.GT.AND P2, PT, R3, 0x8, P6 ;  /* 0x000000080300780c */ /* 0x000fe20003744270 */
[----:B------:R-:W-:Y:S01]  /*5eb0*/  @P0 STG.E.U16 desc[UR36][R10.64], R56 ;  /* 0x000000380a000986 */ /* 0x000fe2000c101524 */
[----:B------:R-:W-:Y:S01]  /*5ec0*/  SHF.L.U64.HI R5, R94, 0x1, R93 ;  /* 0x000000015e057819 */ /* 0x000fe2000001025d */
[----:B------:R-:W-:Y:S01]  /*5ed0*/  FMUL R60, R60, R88 ;  /* 0x000000583c3c7220 */ /* 0x000fe20000400000 */
[----:B------:R-:W-:Y:S01]  /*5ee0*/  IADD3 R8, P0, R7, R10, RZ ;  /* 0x0000000a07087210 */ /* 0x000fe20007f1e0ff */
[-C--:B------:R-:W-:Y:S01]  /*5ef0*/  FMUL R61, R61, R88.reuse ;  /* 0x000000583d3d7220 */ /* 0x080fe20000400000 */
[----:B------:R-:W-:Y:S01]  /*5f00*/  F2FP.BF16.F32.PACK_AB R57, RZ, R57 ;  /* 0x00000039ff39723e */ /* 0x000fe200000010ff */
[----:B------:R-:W-:Y:S01]  /*5f10*/  FMUL R63, R63, R88 ;  /* 0x000000583f3f7220 */ /* 0x000fe20000400000 */
[----:B------:R-:W-:Y:S01]  /*5f20*/  F2FP.BF16.F32.PACK_AB R58, RZ, R58 ;  /* 0x0000003aff3a723e */ /* 0x000fe200000010ff */
[----:B------:R-:W-:Y:S01]  /*5f30*/  IMAD.X R9, R5, 0x1, R11, P0 ;  /* 0x0000000105097824 */ /* 0x000fe200000e060b */
[----:B------:R-:W-:Y:S01]  /*5f40*/  ISETP.GT.AND P0, PT, R3, 0x8, P3 ;  /* 0x000000080300780c */ /* 0x000fe20001f04270 */
[----:B------:R-:W-:Y:S01]  /*5f50*/  @P1 STG.E.U16 desc[UR36][R10.64+0x2], R57 ;  /* 0x000002390a001986 */ /* 0x000fe2000c101524 */
[----:B------:R-:W-:Y:S01]  /*5f60*/  F2FP.BF16.F32.PACK_AB R59, RZ, R59 ;  /* 0x0000003bff3b723e */ /* 0x000fe200000010ff */
[----:B------:R-:W-:Y:S01]  /*5f70*/  FMUL R62, R62, R88 ;  /* 0x000000583e3e7220 */ /* 0x000fe20000400000 */
[----:B------:R-:W-:Y:S01]  /*5f80*/  SHF.L.U64.HI R13, R95, 0x1, R92 ;  /* 0x000000015f0d7819 */ /* 0x000fe2000001025c */
[----:B------:R-:W-:Y:S01]  /*5f90*/  @P2 STG.E.U16 desc[UR36][R8.64], R58 ;  /* 0x0000003a08002986 */ /* 0x000fe2000c101524 */
[----:B------:R-:W-:Y:S01]  /*5fa0*/  IADD3 R6, P1, P2, R19, R10, R7 ;  /* 0x0000000a13067210 */ /* 0x000fe20007a3e007 */
[-C--:B------:R-:W-:Y:S01]  /*5fb0*/  FMUL R64, R64, R88.reuse ;  /* 0x0000005840407220 */ /* 0x080fe20000400000 */
[C---:B------:R-:W-:Y:S01]  /*5fc0*/  ISETP.GT.AND P4, PT, R4.reuse, 0x8, PT ;  /* 0x000000080400780c */ /* 0x040fe20003f84270 */
[-C--:B------:R-:W-:Y:S01]  /*5fd0*/  FMUL R65, R65, R88.reuse ;  /* 0x0000005841417220 */ /* 0x080fe20000400000 */
[----:B------:R-:W-:Y:S01]  /*5fe0*/  ISETP.GT.AND P3, PT, R4, 0x9, PT ;  /* 0x000000090400780c */ /* 0x000fe20003f64270 */
[-C--:B------:R-:W-:Y:S01]  /*5ff0*/  FMUL R66, R66, R88.reuse ;  /* 0x0000005842427220 */ /* 0x080fe20000400000 */
[----:B------:R-:W-:Y:S01]  /*6000*/  IADD3.X R7, R13, R11, R5, P1, P2 ;  /* 0x0000000b0d077210 */ /* 0x000fe20000fe4405 */
[----:B------:R-:W-:Y:S01]  /*6010*/  @P0 STG.E.U16 desc[UR36][R8.64+0x2], R59 ;  /* 0x0000023b08000986 */ /* 0x000fe2000c101524 */
[----:B------:R-:W-:Y:S01]  /*6020*/  ISETP.GT.AND P1, PT, R3, RZ, P4 ;  /* 0x000000ff0300720c */ /* 0x000fe20002724270 */
[-C--:B------:R-:W-:Y:S01]  /*6030*/  FMUL R67, R67, R88.reuse ;  /* 0x0000005843437220 */ /* 0x080fe20000400000 */
[----:B------:R-:W-:Y:S01]  /*6040*/  ISETP.GT.AND P0, PT, R3, RZ, P3 ;  /* 0x000000ff0300720c */ /* 0x000fe20001f04270 */
[----:B------:R-:W-:Y:S01]  /*6050*/  FMUL R68, R68, R88 ;  /* 0x0000005844447220 */ /* 0x000fe20000400000 */
[----:B------:R-:W-:Y:S01]  /*6060*/  F2FP.BF16.F32.PACK_AB R60, RZ, R60 ;  /* 0x0000003cff3c723e */ /* 0x000fe200000010ff */
[-C--:B------:R-:W-:Y:S01]  /*6070*/  FMUL R69, R69, R88.reuse ;  /* 0x0000005845457220 */ /* 0x080fe20000400000 */
[----:B------:R-:W-:Y:S01]  /*6080*/  F2FP.BF16.F32.PACK_AB R61, RZ, R61 ;  /* 0x0000003dff3d723e */ /* 0x000fe200000010ff */
[-C--:B------:R-:W-:Y:S01]  /*6090*/  FMUL R70, R70, R88.reuse ;  /* 0x0000005846467220 */ /* 0x080fe20000400000 */
[----:B------:R-:W-:Y:S01]  /*60a0*/  F2FP.BF16.F32.PACK_AB R63, RZ, R63 ;  /* 0x0000003fff3f723e */ /* 0x000fe200000010ff */
[----:B------:R-:W-:Y:S01]  /*60b0*/  FMUL R71, R71, R88 ;  /* 0x0000005847477220 */ /* 0x000fe20000400000 */
[----:B------:R-:W-:Y:S01]  /*60c0*/  F2FP.BF16.F32.PACK_AB R62, RZ, R62 ;  /* 0x0000003eff3e723e */ /* 0x000fe200000010ff */
[----:B------:R-:W-:Y:S01]  /*60d0*/  FMUL R72, R72, R88 ;  /* 0x0000005848487220 */ /* 0x000fe20000400000 */
[----:B------:R-:W-:Y:S01]  /*60e0*/  F2FP.BF16.F32.PACK_AB R64, RZ, R64 ;  /* 0x00000040ff40723e */ /* 0x000fe200000010ff */
[----:B------:R-:W-:Y:S01]  /*60f0*/  @P1 STG.E.U16 desc[UR36][R10.64+0x10], R60 ;  /* 0x0000103c0a001986 */ /* 0x000fe2000c101524 */
[----:B------:R-:W-:Y:S01]  /*6100*/  ISETP.GT.AND P1, PT, R3, 0x8, P4 ;  /* 0x000000080300780c */ /* 0x000fe20002724270 */
[-C--:B------:R-:W-:Y:S01]  /*6110*/  FMUL R73, R73, R88.reuse ;  /* 0x0000005849497220 */ /* 0x080fe20000400000 */
[----:B------:R-:W-:Y:S01]  /*6120*/  ISETP.GT.AND P2, PT, R4, 0x11, PT ;  /* 0x000000110400780c */ /* 0x000fe20003f44270 */
[----:B------:R-:W-:Y:S01]  /*6130*/  @P0 STG.E.U16 desc[UR36][R10.64+0x12], R61 ;  /* 0x0000123d0a000986 */ /* 0x000fe2000c101524 */
[----:B------:R-:W-:Y:S01]  /*6140*/  ISETP.GT.AND P0, PT, R3, 0x8, P3 ;  /* 0x000000080300780c */ /* 0x000fe20001f04270 */
[-C--:B------:R-:W-:Y:S01]  /*6150*/  FMUL R74, R74, R88.reuse ;  /* 0x000000584a4a7220 */ /* 0x080fe20000400000 */
[----:B------:R-:W-:Y:S01]  /*6160*/  ISETP.GT.AND P3, PT, R4, 0x10, PT ;  /* 0x000000100400780c */ /* 0x000fe20003f64270 */
[-C--:B------:R-:W-:Y:S01]  /*6170*/  FMUL R75, R75, R88.reuse ;  /* 0x000000584b4b7220 */ /* 0x080fe20000400000 */
[----:B------:R-:W-:Y:S01]  /*6180*/  F2FP.BF16.F32.PACK_AB R65, RZ, R65 ;  /* 0x00000041ff41723e */ /* 0x000fe200000010ff */
[----:B------:R-:W-:Y:S01]  /*6190*/  FMUL R76, R76, R88 ;  /* 0x000000584c4c7220 */ /* 0x000fe20000400000 */
[----:B------:R-:W-:Y:S01]  /*61a0*/  F2FP.BF16.F32.PACK_AB R66, RZ, R66 ;  /* 0x00000042ff42723e */ /* 0x000fe200000010ff */
[----:B------:R-:W-:Y:S01]  /*61b0*/  FMUL R77, R77, R88 ;  /* 0x000000584d4d7220 */ /* 0x000fe20000400000 */
[----:B------:R-:W-:Y:S01]  /*61c0*/  F2FP.BF16.F32.PACK_AB R67, RZ, R67 ;  /* 0x00000043ff43723e */ /* 0x000fe200000010ff */
[----:B------:R-:W-:Y:S01]  /*61d0*/  @P1 STG.E.U16 desc[UR36][R8.64+0x10], R62 ;  /* 0x0000103e08001986 */ /* 0x000fe2000c101524 */
[----:B------:R-:W-:Y:S01]  /*61e0*/  F2FP.BF16.F32.PACK_AB R68, RZ, R68 ;  /* 0x00000044ff44723e */ /* 0x000fe200000010ff */
[-C--:B------:R-:W-:Y:S01]  /*61f0*/  FMUL R78, R78, R88.reuse ;  /* 0x000000584e4e7220 */ /* 0x080fe20000400000 */
[----:B------:R-:W-:Y:S01]  /*6200*/  ISETP.GT.AND P1, PT, R4, 0x19, PT ;  /* 0x000000190400780c */ /* 0x000fe20003f24270 */
[----:B------:R-:W-:Y:S01]  /*6210*/  @P0 STG.E.U16 desc[UR36][R8.64+0x12], R63 ;  /* 0x0000123f08000986 */ /* 0x000fe2000c101524 */
[----:B------:R-:W-:Y:S01]  /*6220*/  ISETP.GT.AND P0, PT, R3, RZ, P3 ;  /* 0x000000ff0300720c */ /* 0x000fe20001f04270 */
[-C--:B------:R-:W-:Y:S01]  /*6230*/  FMUL R79, R79, R88.reuse ;  /* 0x000000584f4f7220 */ /* 0x080fe20000400000 */
[----:B------:R-:W-:Y:S01]  /*6240*/  F2FP.BF16.F32.PACK_AB R69, RZ, R69 ;  /* 0x00000045ff45723e */ /* 0x000fe200000010ff */
[----:B------:R-:W-:Y:S01]  /*6250*/  FMUL R80, R80, R88 ;  /* 0x0000005850507220 */ /* 0x000fe20000400000 */
[----:B------:R-:W-:Y:S01]  /*6260*/  F2FP.BF16.F32.PACK_AB R70, RZ, R70 ;  /* 0x00000046ff46723e */ /* 0x000fe200000010ff */
        /* <DEDUP_REMOVED lines=8> */
[----:B------:R-:W-:Y:S01]  /*62f0*/  @P0 STG.E.U16 desc[UR36][R10.64+0x20], R64 ;  /* 0x000020400a000986 */ /* 0x000fe2000c101524 */
[----:B------:R-:W-:Y:S01]  /*6300*/  ISETP.GT.AND P0, PT, R3, RZ, P2 ;  /* 0x000000ff0300720c */ /* 0x000fe20001704270 */
[-C--:B------:R-:W-:Y:S01]  /*6310*/  FMUL R85, R85, R88.reuse ;  /* 0x0000005855557220 */ /* 0x080fe20000400000 */
[----:B------:R-:W-:Y:S01]  /*6320*/  F2FP.BF16.F32.PACK_AB R75, RZ, R75 ;  /* 0x0000004bff4b723e */ /* 0x000fe200000010ff */
[-C--:B------:R-:W-:Y:S01]  /*6330*/  FMUL R86, R86, R88.reuse ;  /* 0x0000005856567220 */ /* 0x080fe20000400000 */
[----:B------:R-:W-:Y:S01]  /*6340*/  ISETP.GT.AND P5, PT, R4, 0x28, PT ;  /* 0x000000280400780c */ /* 0x000fe20003fa4270 */
[----:B------:R-:W-:Y:S01]  /*6350*/  FMUL R87, R87, R88 ;  /* 0x0000005857577220 */ /* 0x000fe20000400000 */
[----:B------:R-:W-:Y:S01]  /*6360*/  F2FP.BF16.F32.PACK_AB R76, RZ, R76 ;  /* 0x0000004cff4c723e */ /* 0x000fe200000010ff */
[-C--:B------:R-:W-:Y:S01]  /*6370*/  FMUL R24, R24, R88.reuse ;  /* 0x0000005818187220 */ /* 0x080fe20000400000 */
[----:B------:R-:W-:Y:S01]  /*6380*/  ISETP.GT.AND P4, PT, R4, 0x29, PT ;  /* 0x000000290400780c */ /* 0x000fe20003f84270 */
[-C--:B------:R-:W-:Y:S01]  /*6390*/  FMUL R25, R25, R88.reuse ;  /* 0x0000005819197220 */ /* 0x080fe20000400000 */
[----:B------:R-:W-:Y:S01]  /*63a0*/  F2FP.BF16.F32.PACK_AB R77, RZ, R77 ;  /* 0x0000004dff4d723e */ /* 0x000fe200000010ff */
[----:B------:R-:W-:Y:S01]  /*63b0*/  FMUL R26, R26, R88 ;  /* 0x000000581a1a7220 */ /* 0x000fe20000400000 */
[----:B------:R-:W-:Y:S01]  /*63c0*/  F2FP.BF16.F32.PACK_AB R78, RZ, R78 ;  /* 0x0000004eff4e723e */ /* 0x000fe200000010ff */
[----:B------:R-:W-:Y:S01]  /*63d0*/  @P0 STG.E.U16 desc[UR36][R10.64+0x22], R65 ;  /* 0x000022410a000986 */ /* 0x000fe2000c101524 */
[----:B------:R-:W-:Y:S01]  /*63e0*/  ISETP.GT.AND P0, PT, R3, 0x8, P3 ;  /* 0x000000080300780c */ /* 0x000fe20001f04270 */
[-C--:B------:R-:W-:Y:S01]  /*63f0*/  FMUL R27, R27, R88.reuse ;  /* 0x000000581b1b7220 */ /* 0x080fe20000400000 */
[----:B------:R-:W-:Y:S01]  /*6400*/  F2FP.BF16.F32.PACK_AB R79, RZ, R79 ;  /* 0x0000004fff4f723e */ /* 0x000fe200000010ff */
[-C--:B------:R-:W-:Y:S01]  /*6410*/  FMUL R28, R28, R88.reuse ;  /* 0x000000581c1c7220 */ /* 0x080fe20000400000 */
[----:B------:R-:W-:Y:S01]  /*6420*/  ISETP.GT.AND P3, PT, R4, 0x30, PT ;  /* 0x000000300400780c */ /* 0x000fe20003f64270 */
        /* <DEDUP_REMOVED lines=8> */
[----:B------:R-:W-:Y:S01]  /*64b0*/  @P0 STG.E.U16 desc[UR36][R8.64+0x20], R66 ;  /* 0x0000204208000986 */ /* 0x000fe2000c101524 */
[----:B------:R-:W-:Y:S01]  /*64c0*/  ISETP.GT.AND P0, PT, R3, 0x8, P2 ;  /* 0x000000080300780c */ /* 0x000fe20001704270 */
[-C--:B------:R-:W-:Y:S01]  /*64d0*/  FMUL R33, R33, R88.reuse ;  /* 0x0000005821217220 */ /* 0x080fe20000400000 */
[----:B------:R-:W-:Y:S01]  /*64e0*/  ISETP.GT.AND P2, PT, R4, 0x18, PT ;  /* 0x000000180400780c */ /* 0x000fe20003f44270 */
[----:B------:R-:W-:Y:S01]  /*64f0*/  FMUL R34, R34, R88 ;  /* 0x0000005822227220 */ /* 0x000fe20000400000 */
[----:B------:R-:W-:Y:S01]  /*6500*/  F2FP.BF16.F32.PACK_AB R84, RZ, R84 ;  /* 0x00000054ff54723e */ /* 0x000fe200000010ff */
[-C--:B------:R-:W-:Y:S01]  /*6510*/  FMUL R35, R35, R88.reuse ;  /* 0x0000005823237220 */ /* 0x080fe20000400000 */
[----:B------:R-:W-:Y:S01]  /*6520*/  P2R R5, PR, RZ, 0x20 ;  /* 0x00000020ff057803 */ /* 0x000fe20000000000 */
[-C--:B------:R-:W-:Y:S01]  /*6530*/  FMUL R36, R36, R88.reuse ;  /* 0x0000005824247220 */ /* 0x080fe20000400000 */
[----:B------:R-:W-:Y:S01]  /*6540*/  F2FP.BF16.F32.PACK_AB R85, RZ, R85 ;  /* 0x00000055ff55723e */ /* 0x000fe200000010ff */
[----:B------:R-:W-:Y:S01]  /*6550*/  FMUL R37, R37, R88 ;  /* 0x0000005825257220 */ /* 0x000fe20000400000 */
[----:B------:R-:W-:Y:S01]  /*6560*/  F2FP.BF16.F32.PACK_AB R86, RZ, R86 ;  /* 0x00000056ff56723e */ /* 0x000fe200000010ff */
[-C--:B------:R-:W-:Y:S01]  /*6570*/  FMUL R38, R38, R88.reuse ;  /* 0x0000005826267220 */ /* 0x080fe20000400000 */
[----:B------:R-:W-:Y:S01]  /*6580*/  F2FP.BF16.F32.PACK_AB R87, RZ, R87 ;  /* 0x00000057ff57723e */ /* 0x000fe200000010ff */
[----:B------:R-:W-:Y:S01]  /*6590*/  @P0 STG.E.U16 desc[UR36][R8.64+0x22], R67 ;  /* 0x0000224308000986 */ /* 0x000fe2000c101524 */
[----:B------:R-:W-:Y:S01]  /*65a0*/  ISETP.GT.AND P0, PT, R3, RZ, P2 ;  /* 0x000000ff0300720c */ /* 0x000fe20001704270 */
        /* <DEDUP_REMOVED lines=36> */
[----:B------:R-:W-:Y:S01]  /*67f0*/  FMUL R55, R55, R88 ;  /* 0x0000005837377220 */ /* 0x000fe20000400000 */
[----:B------:R-:W-:-:S02]  /*6800*/  F2FP.BF16.F32.PACK_AB R39, RZ, R39 ;  /* 0x00000027ff27723e */ /* 0x000fc400000010ff */
[----:B------:R-:W-:Y:S01]  /*6810*/  F2FP.BF16.F32.PACK_AB R40, RZ, R40 ;  /* 0x00000028ff28723e */ /* 0x000fe200000010ff */
[----:B------:R-:W-:Y:S01]  /*6820*/  @P0 STG.E.U16 desc[UR36][R8.64+0x30], R70 ;  /* 0x0000304608000986 */ /* 0x000fe2000c101524 */
[----:B------:R-:W-:Y:S02]  /*6830*/  ISETP.GT.AND P0, PT, R3, 0x8, P1 ;  /* 0x000000080300780c */ /* 0x000fe40000f04270 */
[----:B------:R-:W-:Y:S02]  /*6840*/  ISETP.GT.AND P1, PT, R4, 0x21, PT ;  /* 0x000000210400780c */ /* 0x000fe40003f24270 */
[----:B------:R-:W-:Y:S02]  /*6850*/  F2FP.BF16.F32.PACK_AB R41, RZ, R41 ;  /* 0x00000029ff29723e */ /* 0x000fe400000010ff */
[----:B------:R-:W-:Y:S02]  /*6860*/  F2FP.BF16.F32.PACK_AB R42, RZ, R42 ;  /* 0x0000002aff2a723e */ /* 0x000fe400000010ff */
[----:B------:R-:W-:-:S02]  /*6870*/  F2FP.BF16.F32.PACK_AB R43, RZ, R43 ;  /* 0x0000002bff2b723e */ /* 0x000fc400000010ff */
[----:B------:R-:W-:Y:S02]  /*6880*/  F2FP.BF16.F32.PACK_AB R44, RZ, R44 ;  /* 0x0000002cff2c723e */ /* 0x000fe400000010ff */
[----:B------:R-:W-:Y:S01]  /*6890*/  F2FP.BF16.F32.PACK_AB R45, RZ, R45 ;  /* 0x0000002dff2d723e */ /* 0x000fe200000010ff */
[----:B------:R-:W-:Y:S01]  /*68a0*/  @P0 STG.E.U16 desc[UR36][R8.64+0x32], R71 ;  /* 0x0000324708000986 */ /* 0x000fe2000c101524 */
[----:B------:R-:W-:Y:S02]  /*68b0*/  ISETP.GT.AND P0, PT, R3, RZ, P2 ;  /* 0x000000ff0300720c */ /* 0x000fe40001704270 */
[----:B------:R-:W-:Y:S02]  /*68c0*/  F2FP.BF16.F32.PACK_AB R46, RZ, R46 ;  /* 0x0000002eff2e723e */ /* 0x000fe400000010ff */
[----:B------:R-:W-:Y:S02]  /*68d0*/  F2FP.BF16.F32.PACK_AB R47, RZ, R47 ;  /* 0x0000002fff2f723e */ /* 0x000fe400000010ff */
[----:B------:R-:W-:-:S02]  /*68e0*/  F2FP.BF16.F32.PACK_AB R48, RZ, R48 ;  /* 0x00000030ff30723e */ /* 0x000fc400000010ff */
[----:B------:R-:W-:Y:S02]  /*68f0*/  F2FP.BF16.F32.PACK_AB R49, RZ, R49 ;  /* 0x00000031ff31723e */ /* 0x000fe400000010ff */
[----:B------:R-:W-:Y:S02]  /*6900*/  F2FP.BF16.F32.PACK_AB R50, RZ, R50 ;  /* 0x00000032ff32723e */ /* 0x000fe400000010ff */
[----:B------:R-:W-:Y:S01]  /*6910*/  F2FP.BF16.F32.PACK_AB R51, RZ, R51 ;  /* 0x00000033ff33723e */ /* 0x000fe200000010ff */
[----:B------:R-:W-:Y:S01]  /*6920*/  @P0 STG.E.U16 desc[UR36][R10.64+0x40], R72 ;  /* 0x000040480a000986 */ /* 0x000fe2000c101524 */
[----:B------:R-:W-:Y:S02]  /*6930*/  ISETP.GT.AND P0, PT, R3, RZ, P1 ;  /* 0x000000ff0300720c */ /* 0x000fe40000f04270 */
[----:B------:R-:W-:Y:S02]  /*6940*/  F2FP.BF16.F32.PACK_AB R52, RZ, R52 ;  /* 0x00000034ff34723e */ /* 0x000fe400000010ff */
[----:B------:R-:W-:-:S02]  /*6950*/  F2FP.BF16.F32.PACK_AB R53, RZ, R53 ;  /* 0x00000035ff35723e */ /* 0x000fc400000010ff */
[----:B------:R-:W-:Y:S02]  /*6960*/  F2FP.BF16.F32.PACK_AB R54, RZ, R54 ;  /* 0x00000036ff36723e */ /* 0x000fe400000010ff */
[----:B------:R-:W-:-:S05]  /*6970*/  F2FP.BF16.F32.PACK_AB R55, RZ, R55 ;  /* 0x00000037ff37723e */ /* 0x000fca00000010ff */
[----:B------:R-:W-:Y:S01]  /*6980*/  @P0 STG.E.U16 desc[UR36][R10.64+0x42], R73 ;  /* 0x000042490a000986 */ /* 0x000fe2000c101524 */
[----:B------:R-:W-:Y:S02]  /*6990*/  ISETP.GT.AND P0, PT, R3, 0x8, P2 ;  /* 0x000000080300780c */ /* 0x000fe40001704270 */
[----:B------:R-:W-:-:S11]  /*69a0*/  ISETP.GT.AND P2, PT, R4, 0x38, PT ;  /* 0x000000380400780c */ /* 0x000fd60003f44270 */
[----:B------:R-:W-:Y:S01]  /*69b0*/  @P0 STG.E.U16 desc[UR36][R8.64+0x40], R74 ;  /* 0x0000404a08000986 */ /* 0x000fe2000c101524 */
[----:B------:R-:W-:-:S13]  /*69c0*/  ISETP.GT.AND P0, PT, R3, 0x8, P1 ;  /* 0x000000080300780c */ /* 0x000fda0000f04270 */
[----:B------:R-:W-:Y:S01]  /*69d0*/  @P0 STG.E.U16 desc[UR36][R8.64+0x42], R75 ;  /* 0x0000424b08000986 */ /* 0x000fe2000c101524 */
[----:B------:R-:W-:-:S13]  /*69e0*/  ISETP.GT.AND P0, PT, R3, RZ, P5 ;  /* 0x000000ff0300720c */ /* 0x000fda0002f04270 */
[----:B------:R-:W-:Y:S01]  /*69f0*/  @P0 STG.E.U16 desc[UR36][R10.64+0x50], R76 ;  /* 0x0000504c0a000986 */ /* 0x000fe2000c101524 */
[----:B------:R-:W-:-:S13]  /*6a00*/  ISETP.GT.AND P0, PT, R3, RZ, P4 ;  /* 0x000000ff0300720c */ /* 0x000fda0002704270 */
[----:B------:R-:W-:Y:S01]  /*6a10*/  @P0 STG.E.U16 desc[UR36][R10.64+0x52], R77 ;  /* 0x0000524d0a000986 */ /* 0x000fe2000c101524 */
[----:B------:R-:W-:-:S13]  /*6a20*/  ISETP.GT.AND P0, PT, R3, 0x8, P5 ;  /* 0x000000080300780c */ /* 0x000fda0002f04270 */
[----:B------:R-:W-:Y:S01]  /*6a30*/  @P0 STG.E.U16 desc[UR36][R8.64+0x50], R78 ;  /* 0x0000504e08000986 */ /* 0x000fe2000c101524 */
[----:B------:R-:W-:-:S13]  /*6a40*/  ISETP.GT.AND P0, PT, R3, 0x8, P4 ;  /* 0x000000080300780c */ /* 0x000fda0002704270 */
[----:B------:R-:W-:Y:S01]  /*6a50*/  @P0 STG.E.U16 desc[UR36][R8.64+0x52], R79 ;  /* 0x0000524f08000986 */ /* 0x000fe2000c101524 */
[----:B------:R-:W-:-:S13]  /*6a60*/  ISETP.GT.AND P0, PT, R3, RZ, P3 ;  /* 0x000000ff0300720c */ /* 0x000fda0001f04270 */
[----:B------:R-:W-:Y:S01]  /*6a70*/  @P0 STG.E.U16 desc[UR36][R10.64+0x60], R80 ;  /* 0x000060500a000986 */ /* 0x000fe2000c101524 */
[----:B------:R-:W-:-:S04]  /*6a80*/  ISETP.GT.AND P0, PT, R4, 0x31, PT ;  /* 0x000000310400780c */ /* 0x000fc80003f04270 */
[----:B------:R-:W-:-:S13]  /*6a90*/  ISETP.GT.AND P1, PT, R3, RZ, P0 ;  /* 0x000000ff0300720c */ /* 0x000fda0000724270 */
[----:B------:R-:W-:Y:S01]  /*6aa0*/  @P1 STG.E.U16 desc[UR36][R10.64+0x62], R81 ;  /* 0x000062510a001986 */ /* 0x000fe2000c101524 */
[----:B------:R-:W-:-:S13]  /*6ab0*/  ISETP.GT.AND P1, PT, R3, 0x8, P3 ;  /* 0x000000080300780c */ /* 0x000fda0001f24270 */
[----:B------:R-:W-:Y:S01]  /*6ac0*/  @P1 STG.E.U16 desc[UR36][R8.64+0x60], R82 ;  /* 0x0000605208001986 */ /* 0x000fe2000c101524 */
[----:B------:R-:W-:-:S13]  /*6ad0*/  ISETP.GT.AND P1, PT, R3, 0x8, P0 ;  /* 0x000000080300780c */ /* 0x000fda0000724270 */
[----:B------:R-:W-:Y:S01]  /*6ae0*/  @P1 STG.E.U16 desc[UR36][R8.64+0x62], R83 ;  /* 0x0000625308001986 */ /* 0x000fe2000c101524 */
[----:B------:R-:W-:-:S05]  /*6af0*/  IADD3 R14, P1, R19, R8, RZ ;  /* 0x00000008130e7210 */ /* 0x000fca0007f3e0ff */
[----:B------:R-:W-:Y:S01]  /*6b00*/  IMAD.X R15, R13, 0x1, R9, P1 ;  /* 0x000000010d0f7824 */ /* 0x000fe200008e0609 */
[----:B------:R-:W-:-:S13]  /*6b10*/  ISETP.GT.AND P1, PT, R3, RZ, P2 ;  /* 0x000000ff0300720c */ /* 0x000fda0001724270 */
[----:B------:R-:W-:Y:S01]  /*6b20*/  @P1 STG.E.U16 desc[UR36][R10.64+0x70], R84 ;  /* 0x000070540a001986 */ /* 0x000fe2000c101524 */
[----:B------:R-:W-:-:S05]  /*6b30*/  IADD3 R20, P1, R19, R8, RZ ;  /* 0x0000000813147210 */ /* 0x000fca0007f3e0ff */
[----:B------:R-:W-:Y:S01]  /*6b40*/  IMAD.X R21, R13, 0x1, R9, P1 ;  /* 0x000000010d157824 */ /* 0x000fe200008e0609 */
[----:B------:R-:W-:-:S05]  /*6b50*/  IADD3 R12, P1, R19, R10, RZ ;  /* 0x0000000a130c7210 */ /* 0x000fca0007f3e0ff */
[----:B------:R-:W-:Y:S01]  /*6b60*/  IMAD.X R13, R13, 0x1, R11, P1 ;  /* 0x000000010d0d7824 */ /* 0x000fe200008e060b */
[----:B------:R-:W-:-:S04]  /*6b70*/  ISETP.GT.AND P1, PT, R4, 0x39, PT ;  /* 0x000000390400780c */ /* 0x000fc80003f24270 */
[----:B------:R-:W-:-:S13]  /*6b80*/  ISETP.GT.AND P5, PT, R3, RZ, P1 ;  /* 0x000000ff0300720c */ /* 0x000fda0000fa4270 */
[----:B------:R-:W-:Y:S01]  /*6b90*/  @P5 STG.E.U16 desc[UR36][R10.64+0x72], R85 ;  /* 0x000072550a005986 */ /* 0x000fe2000c101524 */
[----:B------:R-:W-:-:S13]  /*6ba0*/  ISETP.GT.AND P5, PT, R3, 0x8, P2 ;  /* 0x000000080300780c */ /* 0x000fda00017a4270 */
[----:B------:R-:W-:Y:S01]  /*6bb0*/  @P5 STG.E.U16 desc[UR36][R8.64+0x70], R86 ;  /* 0x0000705608005986 */ /* 0x000fe2000c101524 */
[----:B------:R-:W-:-:S13]  /*6bc0*/  ISETP.GT.AND P5, PT, R3, 0x8, P1 ;  /* 0x000000080300780c */ /* 0x000fda0000fa4270 */
[----:B------:R0:W-:Y:S01]  /*6bd0*/  @P5 STG.E.U16 desc[UR36][R8.64+0x72], R87 ;  /* 0x0000725708005986 */ /* 0x0001e2000c101524 */
[C---:B------:R-:W-:Y:S02]  /*6be0*/  ISETP.GT.AND P5, PT, R3.reuse, 0x80, P6 ;  /* 0x000000800300780c */ /* 0x040fe400037a4270 */
[----:B------:R-:W-:-:S11]  /*6bf0*/  ISETP.GT.AND P6, PT, R3, 0x88, P6 ;  /* 0x000000880300780c */ /* 0x000fd600037c4270 */
[----:B------:R-:W-:Y:S01]  /*6c00*/  @P5 STG.E.U16 desc[UR36][R12.64], R24 ;  /* 0x000000180c005986 */ /* 0x000fe2000c101524 */
[----:B------:R-:W-:-:S04]  /*6c10*/  ISETP.GT.AND P5, PT, R4, 0x1, PT ;  /* 0x000000010400780c */ /* 0x000fc80003fa4270 */
[----:B------:R-:W-:-:S13]  /*6c20*/  ISETP.GT.AND P5, PT, R3, 0x80, P5 ;  /* 0x000000800300780c */ /* 0x000fda0002fa4270 */
[----:B0-----:R-:W-:Y:S02]  /*6c30*/  @P5 IMAD.MOV.U32 R8, RZ, RZ, R12 ;  /* 0x000000ffff085224 */ /* 0x001fe400078e000c */
[----:B------:R-:W-:-:S05]  /*6c40*/  @P5 IMAD.MOV.U32 R9, RZ, RZ, R13 ;  /* 0x000000ffff095224 */ /* 0x000fca00078e000d */
[----:B------:R0:W-:Y:S01]  /*6c50*/  @P5 STG.E.U16 desc[UR36][R8.64+0x2], R25 ;  /* 0x0000021908005986 */ /* 0x0001e2000c101524 */
[----:B------:R-:W-:-:S03]  /*6c60*/  ISETP.NE.AND P5, PT, R5, RZ, PT ;  /* 0x000000ff0500720c */ /* 0x000fc60003fa5270 */
[----:B------:R-:W-:Y:S01]  /*6c70*/  @P6 STG.E.U16 desc[UR36][R14.64], R26 ;  /* 0x0000001a0e006986 */ /* 0x000fe2000c101524 */
[----:B------:R-:W-:-:S04]  /*6c80*/  ISETP.GT.AND P6, PT, R4, 0x1, PT ;  /* 0x000000010400780c */ /* 0x000fc80003fc4270 */
[----:B------:R-:W-:-:S13]  /*6c90*/  ISETP.GT.AND P6, PT, R3, 0x88, P6 ;  /* 0x000000880300780c */ /* 0x000fda00037c4270 */
[----:B------:R-:W-:Y:S01]  /*6ca0*/  @P6 STG.E.U16 desc[UR36][R20.64+0x2], R27 ;  /* 0x0000021b14006986 */ /* 0x000fe2000c101524 */
[----:B------:R-:W-:-:S04]  /*6cb0*/  ISETP.GT.AND P6, PT, R4, 0x8, PT ;  /* 0x000000080400780c */ /* 0x000fc80003fc4270 */
[----:B------:R-:W-:-:S13]  /*6cc0*/  ISETP.GT.AND P6, PT, R3, 0x80, P6 ;  /* 0x000000800300780c */ /* 0x000fda00037c4270 */
[----:B0-----:R-:W-:Y:S02]  /*6cd0*/  @P6 IMAD.MOV.U32 R8, RZ, RZ, R12 ;  /* 0x000000ffff086224 */ /* 0x001fe400078e000c */
[----:B------:R-:W-:-:S05]  /*6ce0*/  @P6 IMAD.MOV.U32 R9, RZ, RZ, R13 ;  /* 0x000000ffff096224 */ /* 0x000fca00078e000d */
[----:B------:R0:W-:Y:S01]  /*6cf0*/  @P6 STG.E.U16 desc[UR36][R8.64+0x10], R28 ;  /* 0x0000101c08006986 */ /* 0x0001e2000c101524 */
[----:B------:R-:W-:-:S04]  /*6d00*/  ISETP.GT.AND P6, PT, R4, 0x9, PT ;  /* 0x000000090400780c */ /* 0x000fc80003fc4270 */
[----:B------:R-:W-:-:S13]  /*6d10*/  ISETP.GT.AND P6, PT, R3, 0x80, P6 ;  /* 0x000000800300780c */ /* 0x000fda00037c4270 */
[----:B0-----:R-:W-:Y:S02]  /*6d20*/  @P6 IMAD.MOV.U32 R8, RZ, RZ, R12 ;  /* 0x000000ffff086224 */ /* 0x001fe400078e000c */
[----:B------:R-:W-:-:S05]  /*6d30*/  @P6 IMAD.MOV.U32 R9, RZ, RZ, R13 ;  /* 0x000000ffff096224 */ /* 0x000fca00078e000d */
[----:B------:R0:W-:Y:S01]  /*6d40*/  @P6 STG.E.U16 desc[UR36][R8.64+0x12], R29 ;  /* 0x0000121d08006986 */ /* 0x0001e2000c101524 */
[----:B------:R-:W-:-:S04]  /*6d50*/  ISETP.GT.AND P6, PT, R4, 0x8, PT ;  /* 0x000000080400780c */ /* 0x000fc80003fc4270 */
[----:B------:R-:W-:-:S13]  /*6d60*/  ISETP.GT.AND P6, PT, R3, 0x88, P6 ;  /* 0x000000880300780c */ /* 0x000fda00037c4270 */
        /* <DEDUP_REMOVED lines=45> */
[----:B------:R-:W-:Y:S01]  /*7040*/  @P6 STG.E.U16 desc[UR36][R8.64+0x42], R41 ;  /* 0x0000422908006986 */ /* 0x000fe2000c101524 */
[----:B------:R-:W-:-:S04]  /*7050*/  ISETP.GT.AND P6, PT, R4, 0x20, PT ;  /* 0x000000200400780c */ /* 0x000fc80003fc4270 */
[----:B------:R-:W-:-:S13]  /*7060*/  ISETP.GT.AND P6, PT, R3, 0x88, P6 ;  /* 0x000000880300780c */ /* 0x000fda00037c4270 */
[----:B------:R-:W-:Y:S01]  /*7070*/  @P6 STG.E.U16 desc[UR36][R6.64+0x40], R42 ;  /* 0x0000402a06006986 */ /* 0x000fe2000c101524 */
[----:B------:R-:W-:-:S04]  /*7080*/  ISETP.GT.AND P6, PT, R4, 0x21, PT ;  /* 0x000000210400780c */ /* 0x000fc80003fc4270 */
[----:B------:R-:W-:-:S13]  /*7090*/  ISETP.GT.AND P6, PT, R3, 0x88, P6 ;  /* 0x000000880300780c */ /* 0x000fda00037c4270 */
[----:B------:R-:W-:Y:S02]  /*70a0*/  @P6 IMAD.MOV.U32 R4, RZ, RZ, R6 ;  /* 0x000000ffff046224 */ /* 0x000fe400078e0006 */
[----:B------:R-:W-:-:S05]  /*70b0*/  @P6 IMAD.MOV.U32 R5, RZ, RZ, R7 ;  /* 0x000000ffff056224 */ /* 0x000fca00078e0007 */
[----:B------:R0:W-:Y:S01]  /*70c0*/  @P6 STG.E.U16 desc[UR36][R4.64+0x42], R43 ;  /* 0x0000422b04006986 */ /* 0x0001e2000c101524 */
[C---:B------:R-:W-:Y:S02]  /*70d0*/  ISETP.GT.AND P6, PT, R3.reuse, 0x80, P5 ;  /* 0x000000800300780c */ /* 0x040fe40002fc4270 */
[----:B------:R-:W-:-:S11]  /*70e0*/  ISETP.GT.AND P5, PT, R3, 0x88, P5 ;  /* 0x000000880300780c */ /* 0x000fd60002fa4270 */
[----:B0-----:R-:W-:Y:S02]  /*70f0*/  @P6 IMAD.MOV.U32 R4, RZ, RZ, R12 ;  /* 0x000000ffff046224 */ /* 0x001fe400078e000c */
[----:B------:R-:W-:-:S05]  /*7100*/  @P6 IMAD.MOV.U32 R5, RZ, RZ, R13 ;  /* 0x000000ffff056224 */ /* 0x000fca00078e000d */
[----:B------:R0:W-:Y:S01]  /*7110*/  @P6 STG.E.U16 desc[UR36][R4.64+0x50], R44 ;  /* 0x0000502c04006986 */ /* 0x0001e2000c101524 */
[C---:B------:R-:W-:Y:S02]  /*7120*/  ISETP.GT.AND P6, PT, R3.reuse, 0x80, P4 ;  /* 0x000000800300780c */ /* 0x040fe400027c4270 */
[----:B------:R-:W-:-:S11]  /*7130*/  ISETP.GT.AND P4, PT, R3, 0x88, P4 ;  /* 0x000000880300780c */ /* 0x000fd60002784270 */
[----:B0-----:R-:W-:Y:S02]  /*7140*/  @P6 IMAD.MOV.U32 R4, RZ, RZ, R12 ;  /* 0x000000ffff046224 */ /* 0x001fe400078e000c */
[----:B------:R-:W-:-:S05]  /*7150*/  @P6 IMAD.MOV.U32 R5, RZ, RZ, R13 ;  /* 0x000000ffff056224 */ /* 0x000fca00078e000d */
[----:B------:R0:W-:Y:S02]  /*7160*/  @P6 STG.E.U16 desc[UR36][R4.64+0x52], R45 ;  /* 0x0000522d04006986 */ /* 0x0001e4000c101524 */
[----:B0-----:R-:W-:Y:S02]  /*7170*/  @P5 IMAD.MOV.U32 R4, RZ, RZ, R6 ;  /* 0x000000ffff045224 */ /* 0x001fe400078e0006 */
[----:B------:R-:W-:-:S05]  /*7180*/  @P5 IMAD.MOV.U32 R5, RZ, RZ, R7 ;  /* 0x000000ffff055224 */ /* 0x000fca00078e0007 */
[----:B------:R0:W-:Y:S01]  /*7190*/  @P5 STG.E.U16 desc[UR36][R4.64+0x50], R46 ;  /* 0x0000502e04005986 */ /* 0x0001e2000c101524 */
[C---:B------:R-:W-:Y:S02]  /*71a0*/  ISETP.GT.AND P5, PT, R3.reuse, 0x80, P3 ;  /* 0x000000800300780c */ /* 0x040fe40001fa4270 */
[----:B------:R-:W-:Y:S01]  /*71b0*/  ISETP.GT.AND P3, PT, R3, 0x88, P3 ;  /* 0x000000880300780c */ /* 0x000fe20001f64270 */
        /* <DEDUP_REMOVED lines=17> */
[----:B------:R0:W-:Y:S02]  /*72d0*/  @P3 STG.E.U16 desc[UR36][R4.64+0x60], R50 ;  /* 0x0000603204003986 */ /* 0x0001e4000c101524 */
[----:B0-----:R-:W-:Y:S02]  /*72e0*/  @P0 IMAD.MOV.U32 R4, RZ, RZ, R6 ;  /* 0x000000ffff040224 */ /* 0x001fe400078e0006 */
[----:B------:R-:W-:-:S05]  /*72f0*/  @P0 IMAD.MOV.U32 R5, RZ, RZ, R7 ;  /* 0x000000ffff050224 */ /* 0x000fca00078e0007 */
[----:B------:R0:W-:Y:S02]  /*7300*/  @P0 STG.E.U16 desc[UR36][R4.64+0x62], R51 ;  /* 0x0000623304000986 */ /* 0x0001e4000c101524 */
[----:B0-----:R-:W-:Y:S02]  /*7310*/  @P5 IMAD.MOV.U32 R4, RZ, RZ, R12 ;  /* 0x000000ffff045224 */ /* 0x001fe400078e000c */
[----:B------:R-:W-:-:S05]  /*7320*/  @P5 IMAD.MOV.U32 R5, RZ, RZ, R13 ;  /* 0x000000ffff055224 */ /* 0x000fca00078e000d */
[----:B------:R0:W-:Y:S04]  /*7330*/  @P5 STG.E.U16 desc[UR36][R4.64+0x70], R52 ;  /* 0x0000703404005986 */ /* 0x0001e8000c101524 */
[----:B------:R1:W-:Y:S01]  /*7340*/  @P4 STG.E.U16 desc[UR36][R12.64+0x72], R53 ;  /* 0x000072350c004986 */ /* 0x0003e2000c101524 */
[----:B0-----:R-:W-:Y:S02]  /*7350*/  @P2 IMAD.MOV.U32 R4, RZ, RZ, R6 ;  /* 0x000000ffff042224 */ /* 0x001fe400078e0006 */
[----:B------:R-:W-:-:S05]  /*7360*/  @P2 IMAD.MOV.U32 R5, RZ, RZ, R7 ;  /* 0x000000ffff052224 */ /* 0x000fca00078e0007 */
[----:B------:R1:W-:Y:S04]  /*7370*/  @P2 STG.E.U16 desc[UR36][R4.64+0x70], R54 ;  /* 0x0000703604002986 */ /* 0x0003e8000c101524 */
[----:B------:R1:W-:Y:S02]  /*7380*/  @P1 STG.E.U16 desc[UR36][R6.64+0x72], R55 ;  /* 0x0000723706001986 */ /* 0x0003e4000c101524 */
.L_x_152:
[----:B------:R-:W-:Y:S05]  /*7390*/  BSYNC B0 ;  /* 0x0000000000007941 */ /* 0x000fea0003800000 */
.L_x_28:
[----:B------:R-:W-:Y:S01]  /*73a0*/  IADD3 R16, P0, R16, UR38, RZ ;  /* 0x0000002610107c10 */ /* 0x000fe2000ff1e0ff */
[----:B------:R-:W-:Y:S01]  /*73b0*/  ULDC.64 UR4, c[0x0][0x650] ;  /* 0x0001940000047ab9 */ /* 0x000fe20000000a00 */
[----:B------:R-:W-:Y:S01]  /*73c0*/  PRMT R3, RZ, 0x7610, R3 ;  /* 0x00007610ff037816 */ /* 0x000fe20000000003 */
[----:B------:R-:W-:Y:S01]  /*73d0*/  IMAD.MOV.U32 R101, RZ, RZ, -0x1 ;  /* 0xffffffffff657424 */ /* 0x000fe200078e00ff */
[----:B------:R-:W-:Y:S01]  /*73e0*/  IADD3.X R17, R17, UR41, RZ, P0, !PT ;  /* 0x0000002911117c10 */ /* 0x000fe200087fe4ff */
[----:B------:R-:W-:Y:S01]  /*73f0*/  IMAD.MOV.U32 R19, RZ, RZ, -0x1 ;  /* 0xffffffffff137424 */ /* 0x000fe200078e00ff */
[----:B------:R-:W-:-:S04]  /*7400*/  ISETP.GE.U32.AND P0, PT, R16, UR4, PT ;  /* 0x0000000410007c0c */ /* 0x000fc8000bf06070 */
[----:B------:R-:W-:-:S13]  /*7410*/  ISETP.GE.U32.AND.EX P0, PT, R17, UR5, PT, P0 ;  /* 0x0000000511007c0c */ /* 0x000fda000bf06100 */
[----:B------:R-:W-:Y:S05]  /*7420*/  @P0 BRA `(.L_x_153) ;  /* 0x00000004004c0947 */ /* 0x000fea0003800000 */
[----:B0-----:R-:W0:Y:S01]  /*7430*/  LDC.64 R10, c[0x0][0x628] ;  /* 0x00018a00ff0a7b82 */ /* 0x001e220000000a00 */
[----:B-1----:R-:W1:Y:S01]  /*7440*/  S2R R12, SR_CTAID.X ;  /* 0x00000000000c7919 */ /* 0x002e620000002500 */
[----:B----4-:R-:W-:Y:S02]  /*7450*/  IMAD.MOV.U32 R8, RZ, RZ, R16 ;  /* 0x000000ffff087224 */ /* 0x010fe400078e0010 */
[----:B------:R-:W-:Y:S01]  /*7460*/  IMAD.MOV.U32 R9, RZ, RZ, R17 ;  /* 0x000000ffff097224 */ /* 0x000fe200078e0011 */
[----:B------:R-:W4:Y:S03]  /*7470*/  S2R R20, SR_CTAID.Y ;  /* 0x0000000000147919 */ /* 0x000f260000002600 */
[----:B------:R-:W1:Y:S08]  /*7480*/  LDC R0, c[0x0][0x630] ;  /* 0x00018c00ff007b82 */ /* 0x000e700000000800 */
[----:B------:R-:W1:Y:S01]  /*7490*/  LDC.64 R14, c[0x0][0x620] ;  /* 0x00018800ff0e7b82 */ /* 0x000e620000000a00 */
[----:B0-----:R-:W-:-:S04]  /*74a0*/  ISETP.NE.U32.AND P0, PT, R10, RZ, PT ;  /* 0x000000ff0a00720c */ /* 0x001fc80003f05070 */
[----:B------:R-:W-:-:S13]  /*74b0*/  ISETP.NE.AND.EX P0, PT, R11, RZ, PT, P0 ;  /* 0x000000ff0b00720c */ /* 0x000fda0003f05300 */
[----:B-1--4-:R-:W-:Y:S05]  /*74c0*/  @!P0 BRA `(.L_x_154) ;  /* 0x0000000000288947 */ /* 0x012fea0003800000 */
        /* <DEDUP_REMOVED lines=10> */
.L_x_154:
[-CC-:B------:R-:W-:Y:S01]  /*7570*/  SHF.R.U64 R19, R8, R0.reuse, R9.reuse ;  /* 0x0000000008137219 */ /* 0x180fe20000001209 */
[----:B------:R-:W0:Y:S01]  /*7580*/  LDC.64 R26, c[0x0][0x640] ;  /* 0x00019000ff1a7b82 */ /* 0x000e220000000a00 */
[----:B------:R-:W-:Y:S01]  /*7590*/  SHF.R.U32.HI R0, RZ, R0, R9 ;  /* 0x00000000ff007219 */ /* 0x000fe20000011609 */
[----:B------:R-:W-:Y:S01]  /*75a0*/  ULDC UR4, c[0x0][0x150] ;  /* 0x0000540000047ab9 */ /* 0x000fe20000000800 */
[----:B------:R-:W-:Y:S02]  /*75b0*/  IADD3 R3, P0, RZ, -R19, RZ ;  /* 0x80000013ff037210 */ /* 0x000fe40007f1e0ff */
[----:B------:R-:W-:-:S03]  /*75c0*/  I2FP.F32.U32 R7, R12 ;  /* 0x0000000c00077245 */ /* 0x000fc60000201000 */
[----:B------:R-:W1:Y:S01]  /*75d0*/  LDC R6, c[0x0][0x618] ;  /* 0x00018600ff067b82 */ /* 0x000e620000000800 */
[----:B------:R-:W-:Y:S02]  /*75e0*/  IMAD.X R5, RZ, RZ, ~R0, P0 ;  /* 0x000000ffff057224 */ /* 0x000fe400000e0e00 */
[----:B------:R-:W-:Y:S01]  /*75f0*/  FMUL R7, R7, UR4 ;  /* 0x0000000407077c20 */ /* 0x000fe20008400000 */
[----:B------:R-:W-:Y:S01]  /*7600*/  ULDC UR4, c[0x0][0x154] ;  /* 0x0000550000047ab9 */ /* 0x000fe20000000800 */
[-C--:B------:R-:W-:Y:S02]  /*7610*/  IMAD R0, R5, R14.reuse, RZ ;  /* 0x0000000e05007224 */ /* 0x080fe400078e02ff */
[C---:B------:R-:W-:Y:S01]  /*7620*/  IMAD.WIDE.U32 R4, R3.reuse, R14, R16 ;  /* 0x0000000e03047225 */ /* 0x040fe200078e0010 */
[----:B------:R-:W4:Y:S01]  /*7630*/  LDC R11, c[0x0][0x608] ;  /* 0x00018200ff0b7b82 */ /* 0x000f220000000800 */
[----:B------:R-:W2:Y:S02]  /*7640*/  F2I.U32.TRUNC.NTZ R7, R7 ;  /* 0x0000000700077305 */ /* 0x000ea4000020f000 */
[----:B------:R-:W-:-:S04]  /*7650*/  IMAD R3, R3, R15, R0 ;  /* 0x0000000f03037224 */ /* 0x000fc800078e0200 */
[----:B------:R-:W-:Y:S01]  /*7660*/  IMAD.IADD R3, R5, 0x1, R3 ;  /* 0x0000000105037824 */ /* 0x000fe200078e0203 */
[----:B------:R-:W3:Y:S01]  /*7670*/  LDC R8, c[0x0][0x658] ;  /* 0x00019600ff087b82 */ /* 0x000ee20000000800 */
[----:B------:R-:W-:Y:S02]  /*7680*/  I2FP.F32.U32 R5, R20 ;  /* 0x0000001400057245 */ /* 0x000fe40000201000 */
[----:B0-----:R-:W-:-:S04]  /*7690*/  ISETP.NE.U32.AND P0, PT, R26, RZ, PT ;  /* 0x000000ff1a00720c */ /* 0x001fc80003f05070 */
[----:B------:R-:W-:Y:S01]  /*76a0*/  ISETP.NE.AND.EX P0, PT, R27, RZ, PT, P0 ;  /* 0x000000ff1b00720c */ /* 0x000fe20003f05300 */
[----:B------:R-:W0:Y:S01]  /*76b0*/  LDC R9, c[0x0][0x144] ;  /* 0x00005100ff097b82 */ /* 0x000e220000000800 */
[-C--:B-1----:R-:W-:Y:S01]  /*76c0*/  SHF.R.U32.HI R0, RZ, R6.reuse, R3 ;  /* 0x00000006ff007219 */ /* 0x082fe20000011603 */
[----:B--2---:R-:W-:Y:S01]  /*76d0*/  IMAD.MOV R7, RZ, RZ, -R7 ;  /* 0x000000ffff077224 */ /* 0x004fe200078e0a07 */
[----:B------:R-:W-:Y:S01]  /*76e0*/  SHF.R.U64 R13, R4, R6, R3 ;  /* 0x00000006040d7219 */ /* 0x000fe20000001203 */
[----:B------:R-:W-:-:S04]  /*76f0*/  FMUL R6, R5, UR4 ;  /* 0x0000000405067c20 */ /* 0x000fc80008400000 */
[----:B------:R-:W1:Y:S01]  /*7700*/  LDC R21, c[0x0][0x148] ;  /* 0x00005200ff157b82 */ /* 0x000e620000000800 */
[-CC-:B----4-:R-:W-:Y:S02]  /*7710*/  SHF.R.U64 R10, R13, R11.reuse, R0.reuse ;  /* 0x0000000b0d0a7219 */ /* 0x190fe40000001200 */
[----:B------:R-:W-:Y:S02]  /*7720*/  SHF.R.U32.HI R3, RZ, R11, R0 ;  /* 0x0000000bff037219 */ /* 0x000fe40000011600 */
[----:B------:R2:W4:Y:S03]  /*7730*/  F2I.U32.TRUNC.NTZ R0, R6 ;  /* 0x0000000600007305 */ /* 0x000526000020f000 */
[----:B------:R-:W1:Y:S01]  /*7740*/  LDC R14, c[0x0][0x648] ;  /* 0x00019200ff0e7b82 */ /* 0x000e620000000800 */
[-CC-:B---3--:R-:W-:Y:S02]  /*7750*/  SHF.R.U64 R15, R10, R8.reuse, R3.reuse ;  /* 0x000000080a0f7219 */ /* 0x188fe40000001203 */
[----:B------:R-:W-:-:S03]  /*7760*/  SHF.R.U32.HI R5, RZ, R8, R3 ;  /* 0x00000008ff057219 */ /* 0x000fc60000011603 */
[----:B------:R-:W-:Y:S02]  /*7770*/  IMAD.MOV.U32 R4, RZ, RZ, R15 ;  /* 0x000000ffff047224 */ /* 0x000fe400078e000f */
[----:B------:R-:W3:Y:S01]  /*7780*/  LDC R24, c[0x0][0x638] ;  /* 0x00018e00ff187b82 */ /* 0x000ee20000000800 */
[----:B0-----:R-:W-:-:S07]  /*7790*/  IMAD R25, R9, R7, R12 ;  /* 0x0000000709197224 */ /* 0x001fce00078e020c */
[----:B------:R-:W0:Y:S08]  /*77a0*/  LDC R28, c[0x0][0x610] ;  /* 0x00018400ff1c7b82 */ /* 0x000e300000000800 */
[----:B------:R-:W0:Y:S01]  /*77b0*/  LDC R29, c[0x0][0x600] ;  /* 0x00018000ff1d7b82 */ /* 0x000e220000000800 */
[----:B--2-4-:R-:W-:Y:S05]  /*77c0*/  @!P0 BRA `(.L_x_155) ;  /* 0x0000000000288947 */ /* 0x014fea0003800000 */
[----:B------:R-:W2:Y:S02]  /*77d0*/  LDC R4, c[0x0][0x64c] ;  /* 0x00019300ff047b82 */ /* 0x000ea40000000800 */
[----:B--2---:R-:W-:-:S05]  /*77e0*/  IADD3 R3, P0, R15, R4, RZ ;  /* 0x000000040f037210 */ /* 0x004fca0007f1e0ff */
        /* <DEDUP_REMOVED lines=8> */
.L_x_155:
[----:B------:R-:W-:Y:S02]  /*7870*/  ISETP.NE.AND P0, PT, R2, 0x1, PT ;  /* 0x000000010200780c */ /* 0x000fe40003f05270 */
[----:B-1----:R-:W-:Y:S01]  /*7880*/  SHF.R.U64 R3, R4, R14, R5 ;  /* 0x0000000e04037219 */ /* 0x002fe20000001205 */
[----:B------:R-:W-:Y:S01]  /*7890*/  IMAD.MOV R5, RZ, RZ, -R0 ;  /* 0x000000ffff057224 */ /* 0x000fe200078e0a00 */
[----:B------:R-:W-:Y:S02]  /*78a0*/  LOP3.LUT R0, R10, R99, RZ, 0xc0, !PT ;  /* 0x000000630a007212 */ /* 0x000fe400078ec0ff */
[----:B------:R-:W-:Y:S01]  /*78b0*/  LOP3.LUT R6, R13, R98, RZ, 0xc0, !PT ;  /* 0x000000620d067212 */ /* 0x000fe200078ec0ff */
[----:B------:R-:W-:Y:S02]  /*78c0*/  IMAD.MOV R4, RZ, RZ, -R3 ;  /* 0x000000ffff047224 */ /* 0x000fe400078e0a03 */
[----:B------:R-:W-:Y:S02]  /*78d0*/  IMAD R0, R91, R3, R0 ;  /* 0x000000035b007224 */ /* 0x000fe400078e0200 */
[----:B---3--:R-:W-:-:S02]  /*78e0*/  IMAD R3, R4, R24, R15 ;  /* 0x0000001804037224 */ /* 0x008fc400078e020f */
[----:B------:R-:W-:Y:S02]  /*78f0*/  @P0 IMAD R25, R21, R5, R20 ;  /* 0x0000000515190224 */ /* 0x000fe400078e0214 */
[----:B0-----:R-:W-:Y:S02]  /*7900*/  IMAD R5, R3, R29, R6 ;  /* 0x0000001d03057224 */ /* 0x001fe400078e0206 */
[----:B------:R-:W-:Y:S02]  /*7910*/  IMAD R0, R0, R28, R25 ;  /* 0x0000001c00007224 */ /* 0x000fe400078e0219 */
[----:B------:R-:W-:-:S03]  /*7920*/  IMAD.MOV.U32 R4, RZ, RZ, 0x1 ;  /* 0x00000001ff047424 */ /* 0x000fc600078e00ff */
[----:B------:R-:W-:Y:S02]  /*7930*/  SEL R101, R5, R0, !P0 ;  /* 0x0000000005657207 */ /* 0x000fe40004000000 */
[----:B------:R-:W-:Y:S02]  /*7940*/  PRMT R3, R4, 0x7610, R3 ;  /* 0x0000761004037816 */ /* 0x000fe40000000003 */
[----:B------:R-:W-:-:S07]  /*7950*/  SEL R0, R0, R5, !P0 ;  /* 0x0000000500007207 */ /* 0x000fce0004000000 */
.L_x_153:
[----:B------:R-:W-:Y:S01]  /*7960*/  UIADD3 UR42, UR43, UR42, URZ ;  /* 0x0000002a2b2a7290 */ /* 0x000fe2000fffe03f */
[----:B------:R-:W-:Y:S01]  /*7970*/  LOP3.LUT P0, RZ, R3, 0xff, RZ, 0xc0, !PT ;  /* 0x000000ff03ff7812 */ /* 0x000fe2000780c0ff */
[----:B------:R-:W-:Y:S02]  /*7980*/  IMAD.MOV.U32 R109, RZ, RZ, R0 ;  /* 0x000000ffff6d7224 */ /* 0x000fe400078e0000 */
[----:B------:R-:W-:Y:S02]  /*7990*/  USHF.R.U32.HI UR4, URZ, 0x2, UR42 ;  /* 0x000000023f047899 */ /* 0x000fe4000801162a */
[----:B------:R-:W-:Y:S02]  /*79a0*/  UISETP.GT.U32.AND UP1, UPT, UR42, 0x3, UPT ;  /* 0x000000032a00788c */ /* 0x000fe4000bf24070 */
[----:B------:R-:W-:Y:S02]  /*79b0*/  ULOP3.LUT UR4, UR4, 0x1, URZ, 0xc0, !UPT ;  /* 0x0000000104047892 */ /* 0x000fe4000f8ec03f */
[----:B------:R-:W-:-:S02]  /*79c0*/  UISETP.LT.U32.AND UP1, UPT, UR43, 0x4, UP1 ;  /* 0x000000042b00788c */ /* 0x000fc40008f21070 */
[----:B------:R-:W-:Y:S02]  /*79d0*/  UISETP.NE.U32.AND UP0, UPT, UR4, 0x1, UPT ;  /* 0x000000010400788c */ /* 0x000fe4000bf05070 */
[----:B------:R-:W-:Y:S02]  /*79e0*/  USEL UR5, URZ, 0x1, !UP1 ;  /* 0x000000013f057887 */ /* 0x000fe4000c800000 */
[----:B------:R-:W-:Y:S02]  /*79f0*/  UISETP.GT.U32.AND UP0, UPT, UR43, 0x3, !UP0 ;  /* 0x000000032b00788c */ /* 0x000fe4000c704070 */
[----:B------:R-:W-:Y:S02]  /*7a00*/  ULOP3.LUT UR42, UR42, 0x3, URZ, 0xc0, !UPT ;  /* 0x000000032a2a7892 */ /* 0x000fe4000f8ec03f */
[----:B------:R-:W-:-:S04]  /*7a10*/  USEL UR4, URZ, 0x1, !UP0 ;  /* 0x000000013f047887 */ /* 0x000fc8000c000000 */
[----:B------:R-:W-:Y:S01]  /*7a20*/  ULOP3.LUT UR40, UR4, UR40, UR5, 0x96, !UPT ;  /* 0x0000002804287292 */ /* 0x000fe2000f8e9605 */
[----:B------:R-:W-:Y:S11]  /*7a30*/  @P0 BRA `(.L_x_156) ;  /* 0xffffff9400f00947 */ /* 0x000ff6000383ffff */
[----:B------:R-:W-:Y:S05]  /*7a40*/  EXIT ;  /* 0x000000000000794d */ /* 0x000fea0003800000 */
.L_x_3:
        /* <DEDUP_REMOVED lines=26> */
.L_x_158:
[--C-:B------:R-:W-:Y:S01]  /*7bf0*/  SHF.R.U64 R14, R12, R20, R13.reuse ;  /* 0x000000140c0e7219 */ /* 0x100fe2000000120d */
[----:B------:R-:W0:Y:S01]  /*7c00*/  LDC R24, c[0x0][0x618] ;  /* 0x00018600ff187b82 */ /* 0x000e220000000800 */
[----:B------:R-:W-:Y:S01]  /*7c10*/  I2FP.F32.U32 R8, R6 ;  /* 0x0000000600087245 */ /* 0x000fe20000201000 */
[----:B------:R-:W-:Y:S01]  /*7c20*/  ULDC UR4, c[0x0][0x150] ;  /* 0x0000540000047ab9 */ /* 0x000fe20000000800 */
[----:B------:R-:W-:Y:S02]  /*7c30*/  SHF.R.U32.HI R7, RZ, R20, R13 ;  /* 0x00000014ff077219 */ /* 0x000fe4000001160d */
[----:B------:R-:W-:Y:S01]  /*7c40*/  IADD3 R11, P0, RZ, -R14, RZ ;  /* 0x8000000eff0b7210 */ /* 0x000fe20007f1e0ff */
[----:B------:R-:W-:Y:S01]  /*7c50*/  FMUL R13, R8, UR4 ;  /* 0x00000004080d7c20 */ /* 0x000fe20008400000 */
[----:B------:R-:W-:Y:S01]  /*7c60*/  ULDC UR4, c[0x0][0x154] ;  /* 0x0000550000047ab9 */ /* 0x000fe20000000800 */
[----:B------:R-:W1:Y:S02]  /*7c70*/  LDC.64 R26, c[0x0][0x640] ;  /* 0x00019000ff1a7b82 */ /* 0x000e640000000a00 */
[----:B------:R-:W-:-:S02]  /*7c80*/  IMAD.X R7, RZ, RZ, ~R7, P0 ;  /* 0x000000ffff077224 */ /* 0x000fc400000e0e07 */
[----:B------:R-:W2:Y:S01]  /*7c90*/  F2I.U32.TRUNC.NTZ R13, R13 ;  /* 0x0000000d000d7305 */ /* 0x000ea2000020f000 */
[----:B------:R-:W-:-:S03]  /*7ca0*/  IMAD.WIDE.U32 R8, R11, R22, R16 ;  /* 0x000000160b087225 */ /* 0x000fc600078e0010 */
[----:B------:R-:W3:Y:S01]  /*7cb0*/  LDC R15, c[0x0][0x144] ;  /* 0x00005100ff0f7b82 */ /* 0x000ee20000000800 */
[----:B------:R-:W-:-:S04]  /*7cc0*/  IMAD R10, R7, R22, RZ ;  /* 0x00000016070a7224 */ /* 0x000fc800078e02ff */
[----:B------:R-:W-:Y:S02]  /*7cd0*/  IMAD R7, R11, R23, R10 ;  /* 0x000000170b077224 */ /* 0x000fe400078e020a */
[----:B------:R-:W-:Y:S01]  /*7ce0*/  IMAD.MOV.U32 R10, RZ, RZ, -0x1 ;  /* 0xffffffffff0a7424 */ /* 0x000fe200078e00ff */
[----:B------:R-:W4:Y:S01]  /*7cf0*/  LDC R20, c[0x0][0x608] ;  /* 0x00018200ff147b82 */ /* 0x000f220000000800 */
[----:B------:R-:W-:Y:S01]  /*7d00*/  IMAD.IADD R7, R9, 0x1, R7 ;  /* 0x0000000109077824 */ /* 0x000fe200078e0207 */
[----:B------:R-:W-:-:S04]  /*7d10*/  I2FP.F32.U32 R9, R3 ;  /* 0x0000000300097245 */ /* 0x000fc80000201000 */
[-C--:B0-----:R-:W-:Y:S01]  /*7d20*/  SHF.R.U64 R12, R8, R24.reuse, R7 ;  /* 0x00000018080c7219 */ /* 0x081fe20000001207 */
[----:B--2---:R-:W-:Y:S01]  /*7d30*/  IMAD.MOV R8, RZ, RZ, -R13 ;  /* 0x000000ffff087224 */ /* 0x004fe200078e0a0d */
[----:B------:R-:W0:Y:S01]  /*7d40*/  LDC R11, c[0x0][0x658] ;  /* 0x00019600ff0b7b82 */ /* 0x000e220000000800 */
[----:B-1----:R-:W-:Y:S01]  /*7d50*/  ISETP.NE.U32.AND P0, PT, R26, RZ, PT ;  /* 0x000000ff1a00720c */ /* 0x002fe20003f05070 */
[----:B------:R-:W-:Y:S01]  /*7d60*/  FMUL R9, R9, UR4 ;  /* 0x0000000409097c20 */ /* 0x000fe20008400000 */
[----:B------:R-:W-:Y:S02]  /*7d70*/  SHF.R.U32.HI R7, RZ, R24, R7 ;  /* 0x00000018ff077219 */ /* 0x000fe40000011607 */
[----:B------:R-:W-:-:S03]  /*7d80*/  ISETP.NE.AND.EX P0, PT, R27, RZ, PT, P0 ;  /* 0x000000ff1b00720c */ /* 0x000fc60003f05300 */
[----:B------:R-:W1:Y:S01]  /*7d90*/  LDC R22, c[0x0][0x148] ;  /* 0x00005200ff167b82 */ /* 0x000e620000000800 */
[----:B---3--:R-:W-:Y:S02]  /*7da0*/  IMAD R23, R15, R8, R6 ;  /* 0x000000080f177224 */ /* 0x008fe400078e0206 */
[----:B------:R-:W-:-:S05]  /*7db0*/  IMAD.MOV.U32 R8, RZ, RZ, 0x1 ;  /* 0x00000001ff087424 */ /* 0x000fca00078e00ff */
[----:B------:R-:W2:Y:S01]  /*7dc0*/  LDC R21, c[0x0][0x600] ;  /* 0x00018000ff157b82 */ /* 0x000ea20000000800 */
[-CC-:B----4-:R-:W-:Y:S02]  /*7dd0*/  SHF.R.U64 R15, R12, R20.reuse, R7.reuse ;  /* 0x000000140c0f7219 */ /* 0x190fe40000001207 */
[----:B------:R-:W-:Y:S02]  /*7de0*/  SHF.R.U32.HI R6, RZ, R20, R7 ;  /* 0x00000014ff067219 */ /* 0x000fe40000011607 */
[----:B------:R3:W4:Y:S03]  /*7df0*/  F2I.U32.TRUNC.NTZ R20, R9 ;  /* 0x0000000900147305 */ /* 0x000726000020f000 */
[----:B------:R-:W1:Y:S01]  /*7e00*/  LDC R25, c[0x0][0x648] ;  /* 0x00019200ff197b82 */ /* 0x000e620000000800 */
[-C--:B0-----:R-:W-:Y:S02]  /*7e10*/  SHF.R.U64 R19, R15, R11.reuse, R6 ;  /* 0x0000000b0f137219 */ /* 0x081fe40000001206 */
[----:B------:R-:W-:-:S02]  /*7e20*/  SHF.L.U32 R10, R10, R11, RZ ;  /* 0x0000000b0a0a7219 */ /* 0x000fc400000006ff */
[-C--:B------:R-:W-:Y:S01]  /*7e30*/  SHF.R.U32.HI R7, RZ, R11.reuse, R6 ;  /* 0x0000000bff077219 */ /* 0x080fe20000011606 */
[----:B------:R-:W-:Y:S01]  /*7e40*/  IMAD.MOV.U32 R6, RZ, RZ, R19 ;  /* 0x000000ffff067224 */ /* 0x000fe200078e0013 */
[----:B------:R-:W-:Y:S01]  /*7e50*/  SHF.L.U32 R24, R8, R11, RZ ;  /* 0x0000000b08187219 */ /* 0x000fe200000006ff */
[----:B------:R-:W0:Y:S01]  /*7e60*/  LDC R28, c[0x0][0x638] ;  /* 0x00018e00ff1c7b82 */ /* 0x000e220000000800 */
[----:B------:R-:W-:-:S07]  /*7e70*/  LOP3.LUT R30, RZ, R10, RZ, 0x33, !PT ;  /* 0x0000000aff1e7212 */ /* 0x000fce00078e33ff */
[----:B------:R-:W0:Y:S01]  /*7e80*/  LDC R29, c[0x0][0x610] ;  /* 0x00018400ff1d7b82 */ /* 0x000e220000000800 */
[----:B---34-:R-:W-:Y:S05]  /*7e90*/  @!P0 BRA `(.L_x_159) ;  /* 0x0000000000288947 */ /* 0x018fea0003800000 */
[----:B------:R-:W3:Y:S02]  /*7ea0*/  LDC R6, c[0x0][0x64c] ;  /* 0x00019300ff067b82 */ /* 0x000ee40000000800 */
[----:B---3--:R-:W-:-:S05]  /*7eb0*/  IADD3 R11, P0, R19, R6, RZ ;  /* 0x00000006130b7210 */ /* 0x008fca0007f1e0ff */
        /* <DEDUP_REMOVED lines=8> */
.L_x_159:
[----:B------:R-:W-:Y:S01]  /*7f40*/  ISETP.NE.AND P0, PT, R2, 0x1, PT ;  /* 0x000000010200780c */ /* 0x000fe20003f05270 */
[----:B--2---:R-:W-:Y:S01]  /*7f50*/  VIADD R9, R21, 0xffffffff ;  /* 0xffffffff15097836 */ /* 0x004fe20000000000 */
[----:B-1----:R-:W-:Y:S01]  /*7f60*/  SHF.R.U64 R7, R6, R25, R7 ;  /* 0x0000001906077219 */ /* 0x002fe20000001207 */
[----:B------:R-:W-:Y:S01]  /*7f70*/  IMAD.MOV R20, RZ, RZ, -R20 ;  /* 0x000000ffff147224 */ /* 0x000fe200078e0a14 */
[----:B------:R-:W-:Y:S02]  /*7f80*/  LOP3.LUT R6, R15, R30, RZ, 0xc0, !PT ;  /* 0x0000001e0f067212 */ /* 0x000fe400078ec0ff */
[----:B------:R-:W-:Y:S01]  /*7f90*/  LOP3.LUT R12, R12, R9, RZ, 0xc0, !PT ;  /* 0x000000090c0c7212 */ /* 0x000fe200078ec0ff */
[----:B------:R-:W-:Y:S02]  /*7fa0*/  IMAD.MOV R8, RZ, RZ, -R7 ;  /* 0x000000ffff087224 */ /* 0x000fe400078e0a07 */
[----:B------:R-:W-:Y:S02]  /*7fb0*/  IMAD R6, R24, R7, R6 ;  /* 0x0000000718067224 */ /* 0x000fe400078e0206 */
[----:B------:R-:W-:-:S02]  /*7fc0*/  IMAD.MOV.U32 R9, RZ, RZ, 0x1 ;  /* 0x00000001ff097424 */ /* 0x000fc400078e00ff */
[----:B------:R-:W-:Y:S02]  /*7fd0*/  @P0 IMAD R23, R22, R20, R3 ;  /* 0x0000001416170224 */ /* 0x000fe400078e0203 */
[----:B0-----:R-:W-:Y:S02]  /*7fe0*/  IMAD R3, R8, R28, R19 ;  /* 0x0000001c08037224 */ /* 0x001fe400078e0213 */
[----:B------:R-:W-:Y:S02]  /*7ff0*/  IMAD R13, R6, R29, R23 ;  /* 0x0000001d060d7224 */ /* 0x000fe400078e0217 */
[----:B------:R-:W-:Y:S02]  /*8000*/  IMAD R6, R3, R21, R12 ;  /* 0x0000001503067224 */ /* 0x000fe400078e020c */
[----:B------:R-:W-:-:S03]  /*8010*/  IMAD.MOV.U32 R8, RZ, RZ, R14 ;  /* 0x000000ffff087224 */ /* 0x000fc600078e000e */
[----:B------:R-:W-:Y:S02]  /*8020*/  SEL R20, R6, R13, !P0 ;  /* 0x0000000d06147207 */ /* 0x000fe40004000000 */
[----:B------:R-:W-:-:S07]  /*8030*/  SEL R13, R13, R6, !P0 ;  /* 0x000000060d0d7207 */ /* 0x000fce0004000000 */
.L_x_157:
[----:B------:R-:W-:-:S08]  /*8040*/  NOP ;  /* 0x0000000000007918 */ /* 0x000fd00000000000 */
[----:B------:R-:W0:-:S00]  /*8050*/  USETMAXREG.DEALLOC.CTAPOOL 0x28 ;  /* 0x00000028000079c8 */ /* 0x000e0000080e0500 */
[----:B0-----:R-:W-:-:S13]  /*8060*/  ISETP.NE.AND P0, PT, R0, RZ, PT ;  /* 0x000000ff0000720c */ /* 0x001fda0003f05270 */
[----:B------:R-:W-:Y:S05]  /*8070*/  @P0 EXIT ;  /* 0x000000000000094d */ /* 0x000fea0003800000 */
[----:B------:R-:W-:Y:S01]  /*8080*/  LOP3.LUT P0, RZ, R9, 0xff, RZ, 0xc0, !PT ;  /* 0x000000ff09ff7812 */ /* 0x000fe2000780c0ff */
[----:B------:R-:W-:Y:S02]  /*8090*/  IMAD.MOV.U32 R0, RZ, RZ, 0x1 ;  /* 0x00000001ff007424 */ /* 0x000fe400078e00ff */
[----:B------:R-:W-:-:S10]  /*80a0*/  IMAD.MOV.U32 R3, RZ, RZ, RZ ;  /* 0x000000ffff037224 */ /* 0x000fd400078e00ff */
[----:B------:R-:W-:Y:S05]  /*80b0*/  @!P0 BRA `(.L_x_160) ;  /* 0x0000000c004c8947 */ /* 0x000fea0003800000 */
[----:B------:R-:W0:Y:S01]  /*80c0*/  LDC R0, c[0x0][0x28c] ;  /* 0x0000a300ff007b82 */ /* 0x000e220000000800 */
[----:B------:R-:W-:Y:S01]  /*80d0*/  LOP3.LUT P0, RZ, R4, 0x1f, RZ, 0xc0, !PT ;  /* 0x0000001f04ff7812 */ /* 0x000fe2000780c0ff */
[----:B------:R-:W-:Y:S01]  /*80e0*/  ULDC UR5, c[0x0][0x658] ;  /* 0x0001960000057ab9 */ /* 0x000fe20000000800 */
[----:B------:R-:W-:Y:S01]  /*80f0*/  UMOV UR6, 0xffffffff ;  /* 0xffffffff00067882 */ /* 0x000fe20000000000 */
[----:B------:R-:W-:Y:S01]  /*8100*/  BSSY B0, `(.L_x_160) ;  /* 0x00000ce000007945 */ /* 0x000fe20003800000 */
[----:B------:R-:W-:Y:S01]  /*8110*/  USHF.L.U32 UR6, UR6, UR5, URZ ;  /* 0x0000000506067299 */ /* 0x000fe2000800063f */
[C---:B------:R-:W-:Y:S01]  /*8120*/  ISETP.NE.AND P2, PT, R5.reuse, RZ, PT ;  /* 0x000000ff0500720c */ /* 0x040fe20003f45270 */
[----:B------:R-:W-:Y:S01]  /*8130*/  IMAD.MOV.U32 R11, RZ, RZ, 0x1 ;  /* 0x00000001ff0b7424 */ /* 0x000fe200078e00ff */
[----:B------:R-:W-:Y:S01]  /*8140*/  ISETP.NE.OR P0, PT, R5, RZ, !P0 ;  /* 0x000000ff0500720c */ /* 0x000fe20004705670 */
[----:B------:R-:W-:Y:S01]  /*8150*/  ULDC UR4, c[0x0][0x600] ;  /* 0x0001800000047ab9 */ /* 0x000fe20000000800 */
[----:B------:R-:W-:Y:S01]  /*8160*/  LOP3.LUT R19, R18, 0x2, RZ, 0xfc, !PT ;  /* 0x0000000212137812 */ /* 0x000fe200078efcff */
[----:B------:R-:W-:Y:S01]  /*8170*/  UMOV UR7, 0x1 ;  /* 0x0000000100077882 */ /* 0x000fe20000000000 */
[----:B------:R-:W-:-:S02]  /*8180*/  UIADD3 UR4, UR4, -0x1, URZ ;  /* 0xffffffff04047890 */ /* 0x000fc4000fffe03f */
[----:B------:R-:W-:Y:S02]  /*8190*/  USHF.L.U32 UR5, UR7, UR5, URZ ;  /* 0x0000000507057299 */ /* 0x000fe4000800063f */
[----:B------:R-:W-:Y:S01]  /*81a0*/  ULOP3.LUT UR13, URZ, UR6, URZ, 0x33, !UPT ;  /* 0x000000063f0d7292 */ /* 0x000fe2000f8e333f */
[----:B------:R-:W-:Y:S01]  /*81b0*/  ULDC.64 UR22, c[0x0][0x198] ;  /* 0x0000660000167ab9 */ /* 0x000fe20000000a00 */
[----:B0-----:R-:W-:-:S05]  /*81c0*/  VIADD R0, R0, 0x7f ;  /* 0x0000007f00007836 */ /* 0x001fca0000000000 */
[----:B------:R-:W-:-:S04]  /*81d0*/  SHF.R.S32.HI R3, RZ, 0x1f, R0 ;  /* 0x0000001fff037819 */ /* 0x000fc80000011400 */
[----:B------:R-:W-:Y:S01]  /*81e0*/  LEA.HI R3, R3, R0, RZ, 0x7 ;  /* 0x0000000003037211 */ /* 0x000fe200078f38ff */
[----:B------:R-:W-:-:S03]  /*81f0*/  IMAD.MOV.U32 R0, RZ, RZ, 0x1 ;  /* 0x00000001ff007424 */ /* 0x000fc600078e00ff */
[----:B------:R-:W-:Y:S01]  /*8200*/  SHF.R.S32.HI R12, RZ, 0x7, R3 ;  /* 0x00000007ff0c7819 */ /* 0x000fe20000011403 */
[----:B------:R-:W-:-:S04]  /*8210*/  IMAD.MOV.U32 R3, RZ, RZ, RZ ;  /* 0x000000ffff037224 */ /* 0x000fc800078e00ff */
[----:B------:R-:W-:-:S07]  /*8220*/  VIADD R10, R12, 0x1 ;  /* 0x000000010c0a7836 */ /* 0x000fce0000000000 */
.L_x_172:
[----:B------:R-:W-:-:S03]  /*8230*/  UMOV UR6, 0xffffffff ;  /* 0xffffffff00067882 */ /* 0x000fc60000000000 */
[----:B------:R-:W-:Y:S05]  /*8240*/  BRA.DIV UR6, `(.L_x_161) ;  /* 0x0000000e06d47947 */ /* 0x000fea000b800000 */
[----:B------:R-:W-:-:S13]  /*8250*/  ELECT P6, URZ, PT ;  /* 0x00000000003f782f */ /* 0x000fda00038c0000 */
.L_x_183:
[----:B------:R-:W0:Y:S01]  /*8260*/  LDC R4, c[0x0][0x28c] ;  /* 0x0000a300ff047b82 */ /* 0x000e220000000800 */
[----:B------:R-:W-:Y:S01]  /*8270*/  BSSY B1, `(.L_x_162) ;  /* 0x0000043000017945 */ /* 0x000fe20003800000 */
[----:B0-----:R-:W-:-:S13]  /*8280*/  ISETP.LT.OR P6, PT, R4, 0x1, !P6 ;  /* 0x000000010400780c */ /* 0x001fda00077c1670 */
[----:B------:R-:W-:Y:S05]  /*8290*/  @P6 BRA `(.L_x_163) ;  /* 0x0000000400006947 */ /* 0x000fea0003800000 */
[----:B------:R-:W-:Y:S02]  /*82a0*/  IMAD.SHL.U32 R13, R13, 0x100, RZ ;  /* 0x000001000d0d7824 */ /* 0x000fe400078e00ff */
[----:B------:R-:W-:Y:S02]  /*82b0*/  IMAD.SHL.U32 R20, R20, 0x40, RZ ;  /* 0x0000004014147824 */ /* 0x000fe400078e00ff */
[----:B------:R-:W-:Y:S02]  /*82c0*/  IMAD.MOV.U32 R21, RZ, RZ, RZ ;  /* 0x000000ffff157224 */ /* 0x000fe400078e00ff */
[----:B------:R-:W-:Y:S02]  /*82d0*/  IMAD.MOV.U32 R4, RZ, RZ, R10 ;  /* 0x000000ffff047224 */ /* 0x000fe400078e000a */
[----:B------:R-:W-:Y:S02]  /*82e0*/  IMAD.MOV.U32 R5, RZ, RZ, R0 ;  /* 0x000000ffff057224 */ /* 0x000fe400078e0000 */
[----:B------:R-:W-:-:S07]  /*82f0*/  IMAD.MOV.U32 R6, RZ, RZ, R3 ;  /* 0x000000ffff067224 */ /* 0x000fce00078e0003 */
.L_x_167:
[----:B------:R-:W0:Y:S01]  /*8300*/  S2R R14, SR_CgaCtaId ;  /* 0x00000000000e7919 */ /* 0x000e220000008800 */
[----:B------:R-:W-:Y:S01]  /*8310*/  MOV R7, 0x400 ;  /* 0x0000040000077802 */ /* 0x000fe20000000f00 */
[----:B------:R-:W1:Y:S03]  /*8320*/  @!P2 LDC R9, c[0x0][0x500] ;  /* 0x00014000ff09ab82 */ /* 0x000e660000000800 */
[----:B0-----:R-:W-:Y:S02]  /*8330*/  LEA R15, R14, R7, 0x18 ;  /* 0x000000070e0f7211 */ /* 0x001fe400078ec0ff */
[----:B------:R-:W-:-:S03]  /*8340*/  SHF.L.U32 R7, R5, 0x1f, RZ ;  /* 0x0000001f05077819 */ /* 0x000fc600000006ff */
[----:B------:R-:W-:-:S04]  /*8350*/  IMAD R14, R6, 0x8, R15 ;  /* 0x00000008060e7824 */ /* 0x000fc800078e020f */
[----:B------:R-:W0:Y:S02]  /*8360*/  SYNCS.PHASECHK.TRANS64.TRYWAIT P1, [R14+URZ+0x20], R7 ;  /* 0x000020070e0075a7 */ /* 0x000e24000802017f */
[----:B01----:R-:W-:Y:S05]  /*8370*/  @!P1 BRA `(.L_x_164) ;  /* 0x0000000c00a89947 */ /* 0x003fea0003800000 */
.L_x_184:
[----:B0-----:R-:W-:Y:S01]  /*8380*/  PRMT R7, R19, 0x9910, RZ ;  /* 0x0000991013077816 */ /* 0x001fe200000000ff */
[----:B------:R0:W-:Y:S03]  /*8390*/  @!P2 SYNCS.ARRIVE.TRANS64 RZ, [R14+URZ], R9 ;  /* 0x000000090effa9a7 */ /* 0x0001e6000800003f */
[----:B------:R-:W-:-:S13]  /*83a0*/  ISETP.NE.AND P1, PT, R7, 0x2, PT ;  /* 0x000000020700780c */ /* 0x000fda0003f25270 */
[----:B0-----:R-:W-:Y:S05]  /*83b0*/  @P1 BRA `(.L_x_165) ;  /* 0x0000000000041947 */ /* 0x001fea0003800000 */
[----:B------:R-:W-:Y:S01]  /*83c0*/  BPT.TRAP 0x1 ;  /* 0x000000040000795c */ /* 0x000fe20000300000 */
.L_x_165:
[----:B------:R-:W-:Y:S05]  /*83d0*/  @P0 BRA `(.L_x_166) ;  /* 0x0000000000040947 */ /* 0x000fea0003800000 */
[----:B------:R-:W-:Y:S01]  /*83e0*/  BPT.TRAP 0x1 ;  /* 0x000000040000795c */ /* 0x000fe20000300000 */
.L_x_166:
[C-C-:B------:R-:W-:Y:S01]  /*83f0*/  IMAD R7, R6.reuse, 0x10000, R15.reuse ;  /* 0x0001000006077824 */ /* 0x140fe200078e020f */
[----:B------:R-:W-:Y:S01]  /*8400*/  R2UR UR34, R21 ;  /* 0x00000000152272ca */ /* 0x000fe200000e0000 */
[----:B------:R-:W-:Y:S01]  /*8410*/  IMAD R15, R6, 0x4000, R15 ;  /* 0x00004000060f7824 */ /* 0x000fe200078e020f */
[----:B------:R-:W-:Y:S01]  /*8420*/  R2UR UR33, R14 ;  /* 0x000000000e2172ca */ /* 0x000fe200000e0000 */
[----:B------:R-:W-:Y:S01]  /*8430*/  VIADD R4, R4, 0xffffffff ;  /* 0xffffffff04047836 */ /* 0x000fe20000000000 */
[----:B------:R-:W-:Y:S01]  /*8440*/  R2UR UR24, R7 ;  /* 0x00000000071872ca */ /* 0x000fe200000e0000 */
[----:B------:R-:W-:Y:S01]  /*8450*/  UIADD3 UR6, UP0, UR22, 0xf0, URZ ;  /* 0x000000f016067890 */ /* 0x000fe2000ff1e03f */
[----:B------:R-:W-:Y:S01]  /*8460*/  R2UR UR8, R15 ;  /* 0x000000000f0872ca */ /* 0x000fe200000e0000 */
[----:B------:R-:W-:Y:S01]  /*8470*/  UIADD3 UR30, UP1, UR22, 0x1f0, URZ ;  /* 0x000001f0161e7890 */ /* 0x000fe2000ff3e03f */
[----:B------:R-:W-:Y:S01]  /*8480*/  R2UR UR36, R8 ;  /* 0x00000000082472ca */ /* 0x000fe200000e0000 */
[----:B------:R-:W-:Y:S01]  /*8490*/  UIADD3.X UR7, URZ, UR23, URZ, UP0, !UPT ;  /* 0x000000173f077290 */ /* 0x000fe200087fe43f */
[----:B------:R-:W-:Y:S01]  /*84a0*/  R2UR UR35, R13 ;  /* 0x000000000d2372ca */ /* 0x000fe200000e0000 */
[----:B------:R-:W-:Y:S01]  /*84b0*/  UIADD3.X UR31, URZ, UR23, URZ, UP1, !UPT ;  /* 0x000000173f1f7290 */ /* 0x000fe20008ffe43f */
[----:B------:R-:W-:Y:S01]  /*84c0*/  R2UR UR19, R20 ;  /* 0x00000000141372ca */ /* 0x000fe200000e0000 */
[----:B------:R-:W-:Y:S01]  /*84d0*/  UIADD3 UR26, UR34, 0x40, URZ ;  /* 0x00000040221a7890 */ /* 0x000fe2000fffe03f */
[----:B------:R-:W-:Y:S01]  /*84e0*/  ISETP.GT.AND P3, PT, R4, 0x1, PT ;  /* 0x000000010400780c */ /* 0x000fe20003f64270 */
[----:B------:R-:W-:Y:S01]  /*84f0*/  VIADD R6, R6, 0x1 ;  /* 0x0000000106067836 */ /* 0x000fe20000000000 */
[----:B------:R-:W-:Y:S01]  /*8500*/  UMOV UR14, 0x0 ;  /* 0x00000000000e7882 */ /* 0x000fe20000000000 */
[----:B------:R-:W-:Y:S01]  /*8510*/  UIADD3 UR32, UR24, 0x100, URZ ;  /* 0x0000010018207890 */ /* 0x000fe2000fffe03f */
[----:B------:R-:W-:Y:S01]  /*8520*/  VIADD R21, R21, 0x80 ;  /* 0x0000008015157836 */ /* 0x000fe20000000000 */
[----:B------:R-:W-:Y:S01]  /*8530*/  UIADD3 UR24, UR24, 0x8100, URZ ;  /* 0x0000810018187890 */ /* 0x000fe2000fffe03f */
[----:B------:R-:W-:Y:S01]  /*8540*/  ISETP.NE.AND P1, PT, R6, 0x4, PT ;  /* 0x000000040600780c */ /* 0x000fe20003f25270 */
[----:B------:R-:W-:-:S02]  /*8550*/  UIADD3 UR16, UR8, 0x40100, URZ ;  /* 0x0004010008107890 */ /* 0x000fc4000fffe03f */
[----:B------:R-:W-:Y:S01]  /*8560*/  UIADD3 UR8, UR8, 0x42100, URZ ;  /* 0x0004210008087890 */ /* 0x000fe2000fffe03f */
[----:B------:R-:W-:Y:S01]  /*8570*/  SEL R14, RZ, 0x1, P1 ;  /* 0x00000001ff0e7807 */ /* 0x000fe20000800000 */
[----:B------:R-:W-:Y:S01]  /*8580*/  UMOV UR15, 0x10000000 ;  /* 0x10000000000f7882 */ /* 0x000fe20000000000 */
[----:B------:R-:W-:Y:S01]  /*8590*/  UMOV UR25, UR33 ;  /* 0x0000002100197c82 */ /* 0x000fe20008000000 */
[----:B------:R-:W-:Y:S01]  /*85a0*/  UMOV UR28, UR36 ;  /* 0x00000024001c7c82 */ /* 0x000fe20008000000 */
[----:B------:R-:W-:Y:S01]  /*85b0*/  UMOV UR27, UR35 ;  /* 0x00000023001b7c82 */ /* 0x000fe20008000000 */
[----:B------:R-:W-:Y:S01]  /*85c0*/  UMOV UR17, UR33 ;  /* 0x0000002100117c82 */ /* 0x000fe20008000000 */
[----:B------:R-:W-:Y:S01]  /*85d0*/  UMOV UR18, UR34 ;  /* 0x0000002200127c82 */ /* 0x000fe20008000000 */
[----:B------:R-:W-:Y:S01]  /*85e0*/  UMOV UR20, UR36 ;  /* 0x0000002400147c82 */ /* 0x000fe20008000000 */
[----:B------:R0:W-:Y:S01]  /*85f0*/  UTMALDG.3D [UR32], [UR6], desc[UR14] ;  /* 0x00000e20060075b4 */ /* 0x0001e20008011000 */
[----:B------:R-:W-:Y:S01]  /*8600*/  UMOV UR9, UR33 ;  /* 0x0000002100097c82 */ /* 0x000fe20008000000 */
[----:B------:R-:W-:Y:S01]  /*8610*/  UMOV UR11, UR19 ;  /* 0x00000013000b7c82 */ /* 0x000fe20008000000 */
[----:B------:R-:W-:Y:S01]  /*8620*/  UMOV UR12, UR36 ;  /* 0x00000024000c7c82 */ /* 0x000fe20008000000 */
[----:B------:R-:W-:Y:S01]  /*8630*/  UMOV UR10, UR26 ;  /* 0x0000001a000a7c82 */ /* 0x000fe20008000000 */
[----:B------:R-:W-:-:S02]  /*8640*/  LOP3.LUT R5, R5, R14, RZ, 0x3c, !PT ;  /* 0x0000000e05057212 */ /* 0x000fc400078e3cff */
[----:B------:R-:W-:Y:S01]  /*8650*/  SEL R6, R6, RZ, P1 ;  /* 0x000000ff06067207 */ /* 0x000fe20000800000 */
[----:B------:R0:W-:Y:S01]  /*8660*/  UTMALDG.3D [UR24], [UR6], desc[UR14] ;  /* 0x00000e18060075b4 */ /* 0x0001e20008011000 */
[----:B------:R0:W-:Y:S01]  /*8670*/  UTMALDG.3D [UR16], [UR30], desc[UR14] ;  /* 0x00000e101e0075b4 */ /* 0x0001e20008011000 */
[----:B------:R0:W-:Y:S02]  /*8680*/  UTMALDG.3D [UR8], [UR30], desc[UR14] ;  /* 0x00000e081e0075b4 */ /* 0x0001e40008011000 */
[----:B0-----:R-:W-:Y:S05]  /*8690*/  @P3 BRA `(.L_x_167) ;  /* 0xfffffffc00183947 */ /* 0x001fea000383ffff */
.L_x_163:
[----:B------:R-:W-:Y:S05]  /*86a0*/  BSYNC B1 ;  /* 0x0000000000017941 */ /* 0x000fea0003800000 */
.L_x_162:
[----:B------:R-:W-:Y:S01]  /*86b0*/  LOP3.LUT P3, RZ, R11, 0xff, RZ, 0xc0, !PT ;  /* 0x000000ff0bff7812 */ /* 0x000fe2000786c0ff */
[----:B------:R-:W-:Y:S01]  /*86c0*/  IMAD.IADD R3, R12, 0x1, R3 ;  /* 0x000000010c037824 */ /* 0x000fe200078e0203 */
[----:B------:R-:W-:Y:S01]  /*86d0*/  IADD3 R16, P4, R16, UR38, RZ ;  /* 0x0000002610107c10 */ /* 0x000fe2000ff9e0ff */
[----:B------:R-:W-:Y:S01]  /*86e0*/  ULDC.64 UR6, c[0x0][0x650] ;  /* 0x0001940000067ab9 */ /* 0x000fe20000000a00 */
[----:B------:R-:W-:Y:S01]  /*86f0*/  BSSY B1, `(.L_x_168) ;  /* 0x000006c000017945 */ /* 0x000fe20003800000 */
[----:B------:R-:W-:Y:S01]  /*8700*/  IMAD.MOV.U32 R13, RZ, RZ, -0x1 ;  /* 0xffffffffff0d7424 */ /* 0x000fe200078e00ff */
[----:B------:R-:W-:Y:S01]  /*8710*/  ISETP.GT.U32.AND P1, PT, R3, 0x3, PT ;  /* 0x000000030300780c */ /* 0x000fe20003f24070 */
[----:B------:R-:W-:Y:S01]  /*8720*/  IMAD.MOV.U32 R20, RZ, RZ, -0x1 ;  /* 0xffffffffff147424 */ /* 0x000fe200078e00ff */
[----:B------:R-:W-:Y:S01]  /*8730*/  SHF.R.U32.HI R4, RZ, 0x2, R3 ;  /* 0x00000002ff047819 */ /* 0x000fe20000011603 */
[----:B------:R-:W-:Y:S01]  /*8740*/  IMAD.MOV.U32 R8, RZ, RZ, -0x1 ;  /* 0xffffffffff087424 */ /* 0x000fe200078e00ff */
[----:B------:R-:W-:-:S02]  /*8750*/  ISETP.LT.U32.AND P1, PT, R12, 0x4, P1 ;  /* 0x000000040c00780c */ /* 0x000fc40000f21070 */
[----:B------:R-:W-:Y:S01]  /*8760*/  IADD3.X R17, R17, UR41, RZ, P4, !PT ;  /* 0x0000002911117c10 */ /* 0x000fe2000a7fe4ff */
[----:B------:R-:W0:Y:S01]  /*8770*/  @P3 S2R R6, SR_CgaCtaId ;  /* 0x0000000000063919 */ /* 0x000e220000008800 */
[----:B------:R-:W-:Y:S02]  /*8780*/  @P3 MOV R5, 0x400 ;  /* 0x0000040000053802 */ /* 0x000fe40000000f00 */
[----:B------:R-:W-:Y:S02]  /*8790*/  ISETP.GE.U32.AND P4, PT, R16, UR6, PT ;  /* 0x0000000610007c0c */ /* 0x000fe4000bf86070 */
[----:B------:R-:W-:Y:S02]  /*87a0*/  LOP3.LUT R4, R4, 0x1, RZ, 0xc0, !PT ;  /* 0x0000000104047812 */ /* 0x000fe400078ec0ff */
[----:B------:R-:W-:Y:S02]  /*87b0*/  LOP3.LUT R3, R3, 0x3, RZ, 0xc0, !PT ;  /* 0x0000000303037812 */ /* 0x000fe400078ec0ff */
[----:B------:R-:W-:-:S02]  /*87c0*/  PRMT R11, RZ, 0x7610, R11 ;  /* 0x00007610ff0b7816 */ /* 0x000fc4000000000b */
[----:B0-----:R-:W-:-:S04]  /*87d0*/  @P3 LEA R5, R6, R5, 0x18 ;  /* 0x0000000506053211 */ /* 0x001fc800078ec0ff */
[----:B------:R0:W-:Y:S01]  /*87e0*/  @P3 SYNCS.ARRIVE.TRANS64.A1T0 RZ, [R5+URZ+0x58], RZ ;  /* 0x000058ff05ff39a7 */ /* 0x0001e2000810003f */
[----:B------:R-:W-:-:S04]  /*87f0*/  ISETP.NE.U32.AND P3, PT, R4, 0x1, PT ;  /* 0x000000010400780c */ /* 0x000fc80003f65070 */
[----:B------:R-:W-:Y:S02]  /*8800*/  ISETP.GT.U32.AND P3, PT, R12, 0x3, !P3 ;  /* 0x000000030c00780c */ /* 0x000fe40005f64070 */
[----:B0-----:R-:W-:Y:S02]  /*8810*/  SEL R5, RZ, 0x1, !P1 ;  /* 0x00000001ff057807 */ /* 0x001fe40004800000 */
[----:B------:R-:W-:Y:S02]  /*8820*/  ISETP.GE.U32.AND.EX P1, PT, R17, UR7, PT, P4 ;  /* 0x0000000711007c0c */ /* 0x000fe4000bf26140 */
[----:B------:R-:W-:-:S04]  /*8830*/  SEL R4, RZ, 0x1, !P3 ;  /* 0x00000001ff047807 */ /* 0x000fc80005800000 */
[----:B------:R-:W-:Y:S02]  /*8840*/  LOP3.LUT R0, R4, R0, R5, 0x96, !PT ;  /* 0x0000000004007212 */ /* 0x000fe400078e9605 */
[----:B------:R-:W-:-:S05]  /*8850*/  PRMT R4, RZ, 0x7610, R4 ;  /* 0x00007610ff047816 */ /* 0x000fca0000000004 */
[----:B------:R-:W-:Y:S05]  /*8860*/  @P1 BRA `(.L_x_169) ;  /* 0x0000000400501947 */ /* 0x000fea0003800000 */
[----:B------:R-:W-:Y:S01]  /*8870*/  ULDC.64 UR6, c[0x0][0x628] ;  /* 0x00018a0000067ab9 */ /* 0x000fe20000000a00 */
[----:B------:R-:W0:Y:S01]  /*8880*/  S2R R14, SR_CTAID.X ;  /* 0x00000000000e7919 */ /* 0x000e220000002500 */
[----:B------:R-:W-:Y:S01]  /*8890*/  ISETP.NE.U32.AND P1, PT, RZ, UR6, PT ;  /* 0x00000006ff007c0c */ /* 0x000fe2000bf25070 */
[----:B------:R-:W-:Y:S01]  /*88a0*/  ULDC UR9, c[0x0][0x630] ;  /* 0x00018c0000097ab9 */ /* 0x000fe20000000800 */
[----:B------:R-:W-:Y:S01]  /*88b0*/  IMAD.MOV.U32 R4, RZ, RZ, R16 ;  /* 0x000000ffff047224 */ /* 0x000fe200078e0010 */
[----:B------:R-:W1:Y:S01]  /*88c0*/  S2R R13, SR_CTAID.Y ;  /* 0x00000000000d7919 */ /* 0x000e620000002600 */
[----:B------:R-:W-:Y:S01]  /*88d0*/  ISETP.NE.AND.EX P1, PT, RZ, UR7, PT, P1 ;  /* 0x00000007ff007c0c */ /* 0x000fe2000bf25310 */
[----:B------:R-:W-:-:S12]  /*88e0*/  IMAD.MOV.U32 R5, RZ, RZ, R17 ;  /* 0x000000ffff057224 */ /* 0x000fd800078e0011 */
[----:B------:R-:W-:Y:S05]  /*88f0*/  @!P1 BRA `(.L_x_170) ;  /* 0x0000000000289947 */ /* 0x000fea0003800000 */
[----:B------:R-:W-:Y:S02]  /*8900*/  ULDC UR8, c[0x0][0x634] ;  /* 0x00018d0000087ab9 */ /* 0x000fe40000000800 */
[----:B------:R-:W-:-:S05]  /*8910*/  IADD3 R9, P1, R16, UR8, RZ ;  /* 0x0000000810097c10 */ /* 0x000fca000ff3e0ff */
[----:B------:R-:W-:-:S04]  /*8920*/  IMAD.X R15, RZ, RZ, R17, P1 ;  /* 0x000000ffff0f7224 */ /* 0x000fc800008e0611 */
[----:B------:R-:W-:-:S04]  /*8930*/  IMAD.WIDE.U32 R6, R15, UR6, RZ ;  /* 0x000000060f067c25 */ /* 0x000fc8000f8e00ff */
[----:B------:R-:W-:-:S04]  /*8940*/  IMAD.WIDE.U32 R6, P1, R9, UR7, R6 ;  /* 0x0000000709067c25 */ /* 0x000fc8000f820006 */
[----:B------:R-:W-:-:S04]  /*8950*/  IMAD.WIDE.U32 R8, R9, UR6, RZ ;  /* 0x0000000609087c25 */ /* 0x000fc8000f8e00ff */
[----:B------:R-:W-:Y:S01]  /*8960*/  IMAD.X R5, RZ, RZ, RZ, P1 ;  /* 0x000000ffff057224 */ /* 0x000fe200008e06ff */
[----:B------:R-:W-:Y:S01]  /*8970*/  IADD3 RZ, P1, R9, R6, RZ ;  /* 0x0000000609ff7210 */ /* 0x000fe20007f3e0ff */
[----:B------:R-:W-:-:S04]  /*8980*/  IMAD.MOV.U32 R4, RZ, RZ, R7 ;  /* 0x000000ffff047224 */ /* 0x000fc800078e0007 */
[----:B------:R-:W-:-:S08]  /*8990*/  IMAD.WIDE.U32.X R4, R15, UR7, R4, P1 ;  /* 0x000000070f047c25 */ /* 0x000fd000088e0404 */
.L_x_170:
[--C-:B------:R-:W-:Y:S01]  /*89a0*/  SHF.R.U64 R8, R4, UR9, R5.reuse ;  /* 0x0000000904087c19 */ /* 0x100fe20008001205 */
[----:B------:R-:W-:Y:S01]  /*89b0*/  ULDC.64 UR6, c[0x0][0x620] ;  /* 0x0001880000067ab9 */ /* 0x000fe20000000a00 */
[----:B------:R-:W-:Y:S01]  /*89c0*/  SHF.R.U32.HI R4, RZ, UR9, R5 ;  /* 0x00000009ff047c19 */ /* 0x000fe20008011605 */
[----:B------:R-:W2:Y:S01]  /*89d0*/  LDC R25, c[0x0][0x144] ;  /* 0x00005100ff197b82 */ /* 0x000ea20000000800 */
[----:B------:R-:W-:Y:S01]  /*89e0*/  IADD3 R7, P1, RZ, -R8, RZ ;  /* 0x80000008ff077210 */ /* 0x000fe20007f3e0ff */
[----:B------:R-:W-:Y:S01]  /*89f0*/  ULDC.64 UR10, c[0x0][0x640] ;  /* 0x00019000000a7ab9 */ /* 0x000fe20000000a00 */
[----:B0-----:R-:W-:Y:S01]  /*8a00*/  I2FP.F32.U32 R9, R14 ;  /* 0x0000000e00097245 */ /* 0x001fe20000201000 */
[----:B------:R-:W-:Y:S02]  /*8a10*/  ULDC UR8, c[0x0][0x608] ;  /* 0x0001820000087ab9 */ /* 0x000fe40000000800 */
[----:B------:R-:W-:Y:S01]  /*8a20*/  IMAD.X R4, RZ, RZ, ~R4, P1 ;  /* 0x000000ffff047224 */ /* 0x000fe200008e0e04 */
[----:B------:R-:W-:Y:S01]  /*8a30*/  ISETP.NE.U32.AND P1, PT, RZ, UR10, PT ;  /* 0x0000000aff007c0c */ /* 0x000fe2000bf25070 */
[----:B------:R-:W0:Y:S02]  /*8a40*/  LDC R20, c[0x0][0x148] ;  /* 0x00005200ff147b82 */ /* 0x000e240000000800 */
[----:B------:R-:W-:Y:S01]  /*8a50*/  IMAD R6, R4, UR6, RZ ;  /* 0x0000000604067c24 */ /* 0x000fe2000f8e02ff */
[----:B------:R-:W-:Y:S01]  /*8a60*/  ISETP.NE.AND.EX P1, PT, RZ, UR11, PT, P1 ;  /* 0x0000000bff007c0c */ /* 0x000fe2000bf25310 */
[----:B------:R-:W-:Y:S01]  /*8a70*/  IMAD.WIDE.U32 R4, R7, UR6, R16 ;  /* 0x0000000607047c25 */ /* 0x000fe2000f8e0010 */
[----:B------:R-:W-:-:S03]  /*8a80*/  ULDC UR6, c[0x0][0x150] ;  /* 0x0000540000067ab9 */ /* 0x000fc60000000800 */
[----:B------:R-:W-:Y:S02]  /*8a90*/  IMAD R7, R7, UR7, R6 ;  /* 0x0000000707077c24 */ /* 0x000fe4000f8e0206 */
[----:B------:R-:W-:Y:S01]  /*8aa0*/  FMUL R6, R9, UR6 ;  /* 0x0000000609067c20 */ /* 0x000fe20008400000 */
[----:B------:R-:W-:Y:S01]  /*8ab0*/  ULDC UR6, c[0x0][0x618] ;  /* 0x0001860000067ab9 */ /* 0x000fe20000000800 */
[----:B------:R-:W-:Y:S01]  /*8ac0*/  ULDC UR7, c[0x0][0x154] ;  /* 0x0000550000077ab9 */ /* 0x000fe20000000800 */
[----:B------:R-:W-:-:S03]  /*8ad0*/  IMAD.IADD R5, R5, 0x1, R7 ;  /* 0x0000000105057824 */ /* 0x000fc600078e0207 */
[----:B------:R-:W3:Y:S02]  /*8ae0*/  F2I.U32.TRUNC.NTZ R6, R6 ;  /* 0x0000000600067305 */ /* 0x000ee4000020f000 */
[----:B------:R-:W-:Y:S02]  /*8af0*/  SHF.R.U64 R9, R4, UR6, R5 ;  /* 0x0000000604097c19 */ /* 0x000fe40008001205 */
[----:B-1----:R-:W-:-:S05]  /*8b00*/  I2FP.F32.U32 R4, R13 ;  /* 0x0000000d00047245 */ /* 0x002fca0000201000 */
[----:B------:R-:W-:Y:S01]  /*8b10*/  FMUL R22, R4, UR7 ;  /* 0x0000000704167c20 */ /* 0x000fe20008400000 */
[----:B------:R-:W-:Y:S01]  /*8b20*/  SHF.R.U32.HI R4, RZ, UR6, R5 ;  /* 0x00000006ff047c19 */ /* 0x000fe20008011605 */
[----:B------:R-:W-:-:S03]  /*8b30*/  ULDC UR6, c[0x0][0x658] ;  /* 0x0001960000067ab9 */ /* 0x000fc60000000800 */
[--C-:B------:R-:W-:Y:S01]  /*8b40*/  SHF.R.U64 R21, R9, UR8, R4.reuse ;  /* 0x0000000809157c19 */ /* 0x100fe20008001204 */
[----:B------:R-:W1:Y:S01]  /*8b50*/  F2I.U32.TRUNC.NTZ R22, R22 ;  /* 0x0000001600167305 */ /* 0x000e62000020f000 */
[----:B------:R-:W-:Y:S01]  /*8b60*/  SHF.R.U32.HI R4, RZ, UR8, R4 ;  /* 0x00000008ff047c19 */ /* 0x000fe20008011604 */
[----:B---3--:R-:W-:-:S03]  /*8b70*/  IMAD.MOV R6, RZ, RZ, -R6 ;  /* 0x000000ffff067224 */ /* 0x008fc600078e0a06 */
[----:B------:R-:W-:Y:S01]  /*8b80*/  SHF.R.U64 R15, R21, UR6, R4 ;  /* 0x00000006150f7c19 */ /* 0x000fe20008001204 */
[----:B--2---:R-:W-:Y:S01]  /*8b90*/  IMAD R14, R25, R6, R14 ;  /* 0x00000006190e7224 */ /* 0x004fe200078e020e */
[----:B------:R-:W-:-:S03]  /*8ba0*/  SHF.R.U32.HI R23, RZ, UR6, R4 ;  /* 0x00000006ff177c19 */ /* 0x000fc60008011604 */
[----:B------:R-:W-:Y:S02]  /*8bb0*/  IMAD.MOV.U32 R4, RZ, RZ, R15 ;  /* 0x000000ffff047224 */ /* 0x000fe400078e000f */
[----:B------:R-:W-:Y:S01]  /*8bc0*/  IMAD.MOV.U32 R5, RZ, RZ, R23 ;  /* 0x000000ffff057224 */ /* 0x000fe200078e0017 */
[----:B-1----:R-:W-:Y:S06]  /*8bd0*/  @!P1 BRA `(.L_x_171) ;  /* 0x0000000000289947 */ /* 0x002fec0003800000 */
[----:B------:R-:W-:Y:S02]  /*8be0*/  ULDC UR6, c[0x0][0x64c] ;  /* 0x0001930000067ab9 */ /* 0x000fe40000000800 */
[----:B------:R-:W-:-:S05]  /*8bf0*/  IADD3 R5, P1, R15, UR6, RZ ;  /* 0x000000060f057c10 */ /* 0x000fca000ff3e0ff */
[----:B------:R-:W-:-:S04]  /*8c00*/  IMAD.X R23, RZ, RZ, R23, P1 ;  /* 0x000000ffff177224 */ /* 0x000fc800008e0617 */
[----:B------:R-:W-:-:S04]  /*8c10*/  IMAD.WIDE.U32 R6, R23, UR10, RZ ;  /* 0x0000000a17067c25 */ /* 0x000fc8000f8e00ff */
[----:B------:R-:W-:-:S04]  /*8c20*/  IMAD.WIDE.U32 R6, P1, R5, UR11, R6 ;  /* 0x0000000b05067c25 */ /* 0x000fc8000f820006 */
[----:B------:R-:W-:-:S04]  /*8c30*/  IMAD.WIDE.U32 R4, R5, UR10, RZ ;  /* 0x0000000a05047c25 */ /* 0x000fc8000f8e00ff */
[----:B------:R-:W-:Y:S01]  /*8c40*/  IMAD.MOV.U32 R4, RZ, RZ, R7 ;  /* 0x000000ffff047224 */ /* 0x000fe200078e0007 */
[----:B------:R-:W-:Y:S01]  /*8c50*/  IADD3 RZ, P3, R5, R6, RZ ;  /* 0x0000000605ff7210 */ /* 0x000fe20007f7e0ff */
[----:B------:R-:W-:-:S04]  /*8c60*/  IMAD.X R5, RZ, RZ, RZ, P1 ;  /* 0x000000ffff057224 */ /* 0x000fc800008e06ff */
[----:B------:R-:W-:-:S08]  /*8c70*/  IMAD.WIDE.U32.X R4, R23, UR11, R4, P3 ;  /* 0x0000000b17047c25 */ /* 0x000fd000098e0404 */
.L_x_171:
[----:B------:R-:W-:Y:S01]  /*8c80*/  ISETP.NE.AND P1, PT, R2, 0x1, PT ;  /* 0x000000010200780c */ /* 0x000fe20003f25270 */
[----:B------:R-:W-:Y:S01]  /*8c90*/  ULDC UR6, c[0x0][0x648] ;  /* 0x0001920000067ab9 */ /* 0x000fe20000000800 */
[----:B------:R-:W-:Y:S01]  /*8ca0*/  LOP3.LUT R21, R21, UR13, RZ, 0xc0, !PT ;  /* 0x0000000d15157c12 */ /* 0x000fe2000f8ec0ff */
[----:B------:R-:W-:Y:S01]  /*8cb0*/  IMAD.MOV R22, RZ, RZ, -R22 ;  /* 0x000000ffff167224 */ /* 0x000fe200078e0a16 */
[----:B------:R-:W-:Y:S01]  /*8cc0*/  SHF.R.U64 R4, R4, UR6, R5 ;  /* 0x0000000604047c19 */ /* 0x000fe20008001205 */
[----:B------:R-:W-:Y:S01]  /*8cd0*/  ULDC UR6, c[0x0][0x638] ;  /* 0x00018e0000067ab9 */ /* 0x000fe20000000800 */
[----:B------:R-:W-:Y:S01]  /*8ce0*/  ULDC UR7, c[0x0][0x610] ;  /* 0x0001840000077ab9 */ /* 0x000fe20000000800 */
[----:B------:R-:W-:Y:S02]  /*8cf0*/  IMAD.MOV.U32 R5, RZ, RZ, 0x1 ;  /* 0x00000001ff057424 */ /* 0x000fe400078e00ff */
[----:B------:R-:W-:Y:S02]  /*8d00*/  IMAD.MOV R6, RZ, RZ, -R4 ;  /* 0x000000ffff067224 */ /* 0x000fe400078e0a04 */
[----:B------:R-:W-:Y:S01]  /*8d10*/  IMAD R21, R4, UR5, R21 ;  /* 0x0000000504157c24 */ /* 0x000fe2000f8e0215 */
[----:B------:R-:W-:Y:S01]  /*8d20*/  LOP3.LUT R4, R9, UR4, RZ, 0xc0, !PT ;  /* 0x0000000409047c12 */ /* 0x000fe2000f8ec0ff */
[----:B0-----:R-:W-:-:S02]  /*8d30*/  @P1 IMAD R14, R20, R22, R13 ;  /* 0x00000016140e1224 */ /* 0x001fc400078e020d */
[----:B------:R-:W-:Y:S01]  /*8d40*/  IMAD R15, R6, UR6, R15 ;  /* 0x00000006060f7c24 */ /* 0x000fe2000f8e020f */
[----:B------:R-:W-:Y:S01]  /*8d50*/  ULDC UR6, c[0x0][0x600] ;  /* 0x0001800000067ab9 */ /* 0x000fe20000000800 */
[----:B------:R-:W-:Y:S02]  /*8d60*/  IMAD R14, R21, UR7, R14 ;  /* 0x00000007150e7c24 */ /* 0x000fe4000f8e020e */
[--C-:B------:R-:W-:Y:S01]  /*8d70*/  IMAD R15, R15, UR6, R4.reuse ;  /* 0x000000060f0f7c24 */ /* 0x100fe2000f8e0204 */
[----:B------:R-:W-:-:S04]  /*8d80*/  PRMT R4, R5, 0x7610, R4 ;  /* 0x0000761005047816 */ /* 0x000fc80000000004 */
[----:B------:R-:W-:Y:S02]  /*8d90*/  SEL R20, R15, R14, !P1 ;  /* 0x0000000e0f147207 */ /* 0x000fe40004800000 */
[----:B------:R-:W-:-:S07]  /*8da0*/  SEL R13, R14, R15, !P1 ;  /* 0x0000000f0e0d7207 */ /* 0x000fce0004800000 */
.L_x_169:
[----:B------:R-:W-:Y:S05]  /*8db0*/  BSYNC B1 ;  /* 0x0000000000017941 */ /* 0x000fea0003800000 */
.L_x_168:
[----:B------:R-:W-:-:S13]  /*8dc0*/  LOP3.LUT P1, RZ, R4, 0xff, RZ, 0xc0, !PT ;  /* 0x000000ff04ff7812 */ /* 0x000fda000782c0ff */
[----:B------:R-:W-:Y:S05]  /*8dd0*/  @P1 BRA `(.L_x_172) ;  /* 0xfffffff400141947 */ /* 0x000fea000383ffff */
[----:B------:R-:W-:Y:S05]  /*8de0*/  BSYNC B0 ;  /* 0x0000000000007941 */ /* 0x000fea0003800000 */
.L_x_160:
[----:B------:R-:W-:-:S03]  /*8df0*/  UMOV UR6, 0xffffffff ;  /* 0xffffffff00067882 */ /* 0x000fc60000000000 */
[----:B------:R-:W-:Y:S05]  /*8e00*/  BRA.DIV UR6, `(.L_x_173) ;  /* 0x0000000606187947 */ /* 0x000fea000b800000 */
[----:B------:R-:W-:-:S13]  /*8e10*/  ELECT P6, URZ, PT ;  /* 0x00000000003f782f */ /* 0x000fda00038c0000 */
.L_x_187:
[----:B------:R-:W-:Y:S04]  /*8e20*/  BSSY B0, `(.L_x_174) ;  /* 0x000002b000007945 */ /* 0x000fe80003800000 */
[----:B------:R-:W-:Y:S05]  /*8e30*/  @!P6 BRA `(.L_x_175) ;  /* 0x0000000000a4e947 */ /* 0x000fea0003800000 */
[----:B------:R-:W-:-:S04]  /*8e40*/  LOP3.LUT R18, R18, 0x2, RZ, 0xfc, !PT ;  /* 0x0000000212127812 */ /* 0x000fc800078efcff */
[----:B------:R-:W-:-:S13]  /*8e50*/  ISETP.NE.AND P0, PT, R18, 0x3, PT ;  /* 0x000000031200780c */ /* 0x000fda0003f05270 */
[----:B------:R-:W-:Y:S05]  /*8e60*/  @!P0 BRA `(.L_x_176) ;  /* 0x0000000000048947 */ /* 0x000fea0003800000 */
[----:B------:R-:W-:Y:S01]  /*8e70*/  BPT.TRAP 0x1 ;  /* 0x000000040000795c */ /* 0x000fe20000300000 */
.L_x_176:
[----:B------:R-:W0:Y:S01]  /*8e80*/  S2R R5, SR_CgaCtaId ;  /* 0x0000000000057919 */ /* 0x000e220000008800 */
[----:B------:R-:W-:Y:S02]  /*8e90*/  MOV R2, 0x400 ;  /* 0x0000040000027802 */ /* 0x000fe40000000f00 */
[----:B------:R-:W-:Y:S02]  /*8ea0*/  SHF.L.U32 R4, R0, 0x1f, RZ ;  /* 0x0000001f00047819 */ /* 0x000fe400000006ff */
[----:B0-----:R-:W-:-:S05]  /*8eb0*/  LEA R2, R5, R2, 0x18 ;  /* 0x0000000205027211 */ /* 0x001fca00078ec0ff */
[----:B------:R-:W-:-:S04]  /*8ec0*/  VIADD R2, R2, 0x20 ;  /* 0x0000002002027836 */ /* 0x000fc80000000000 */
[C---:B------:R-:W-:Y:S02]  /*8ed0*/  IMAD R7, R3.reuse, 0x8, R2 ;  /* 0x0000000803077824 */ /* 0x040fe400078e0202 */
[----:B------:R-:W-:Y:S02]  /*8ee0*/  VIADD R3, R3, 0x1 ;  /* 0x0000000103037836 */ /* 0x000fe40000000000 */
[----:B------:R-:W0:Y:S03]  /*8ef0*/  SYNCS.PHASECHK.TRANS64.TRYWAIT P0, [R7+URZ], R4 ;  /* 0x00000004070075a7 */ /* 0x000e26000800017f */
[----:B------:R-:W-:-:S04]  /*8f00*/  ISETP.NE.AND P1, PT, R3, 0x4, PT ;  /* 0x000000040300780c */ /* 0x000fc80003f25270 */
[----:B------:R-:W-:Y:S02]  /*8f10*/  SEL R5, RZ, 0x1, P1 ;  /* 0x00000001ff057807 */ /* 0x000fe40000800000 */
[----:B------:R-:W-:Y:S02]  /*8f20*/  SEL R3, R3, RZ, P1 ;  /* 0x000000ff03037207 */ /* 0x000fe40000800000 */
[----:B------:R-:W-:-:S03]  /*8f30*/  LOP3.LUT R6, R0, R5, RZ, 0x3c, !PT ;  /* 0x0000000500067212 */ /* 0x000fc600078e3cff */
[----:B------:R-:W-:Y:S01]  /*8f40*/  IMAD R8, R3, 0x8, R2 ;  /* 0x0000000803087824 */ /* 0x000fe200078e0202 */
[----:B------:R-:W-:Y:S01]  /*8f50*/  SHF.L.U32 R5, R6, 0x1f, RZ ;  /* 0x0000001f06057819 */ /* 0x000fe200000006ff */
[----:B0-----:R-:W-:Y:S06]  /*8f60*/  @!P0 BRA `(.L_x_177) ;  /* 0x0000000000e08947 */ /* 0x001fec0003800000 */
.L_x_188:
[----:B------:R-:W1:Y:S01]  /*8f70*/  SYNCS.PHASECHK.TRANS64.TRYWAIT P0, [R8+URZ], R5 ;  /* 0x00000005080075a7 */ /* 0x000e62000800017f */
[----:B------:R-:W-:-:S05]  /*8f80*/  VIADD R0, R3, 0x1 ;  /* 0x0000000103007836 */ /* 0x000fca0000000000 */
[----:B------:R-:W-:-:S04]  /*8f90*/  ISETP.NE.AND P1, PT, R0, 0x4, PT ;  /* 0x000000040000780c */ /* 0x000fc80003f25270 */
[----:B------:R-:W-:Y:S02]  /*8fa0*/  SEL R3, RZ, 0x1, P1 ;  /* 0x00000001ff037807 */ /* 0x000fe40000800000 */
[----:B0-----:R-:W-:Y:S02]  /*8fb0*/  SEL R7, R0, RZ, P1 ;  /* 0x000000ff00077207 */ /* 0x001fe40000800000 */
[----:B------:R-:W-:-:S03]  /*8fc0*/  LOP3.LUT R9, R6, R3, RZ, 0x3c, !PT ;  /* 0x0000000306097212 */ /* 0x000fc600078e3cff */
[----:B------:R-:W-:Y:S01]  /*8fd0*/  IMAD R11, R7, 0x8, R2 ;  /* 0x00000008070b7824 */ /* 0x000fe200078e0202 */
[----:B------:R-:W-:Y:S01]  /*8fe0*/  SHF.L.U32 R6, R9, 0x1f, RZ ;  /* 0x0000001f09067819 */ /* 0x000fe200000006ff */
[----:B-1----:R-:W-:Y:S06]  /*8ff0*/  @!P0 BRA `(.L_x_178) ;  /* 0x0000000000d08947 */ /* 0x002fec0003800000 */
.L_x_189:
[----:B------:R-:W1:Y:S01]  /*9000*/  SYNCS.PHASECHK.TRANS64.TRYWAIT P0, [R11+URZ], R6 ;  /* 0x000000060b0075a7 */ /* 0x000e62000800017f */
[----:B------:R-:W-:-:S05]  /*9010*/  VIADD R0, R7, 0x1 ;  /* 0x0000000107007836 */ /* 0x000fca0000000000 */
[----:B------:R-:W-:-:S04]  /*9020*/  ISETP.NE.AND P1, PT, R0, 0x4, PT ;  /* 0x000000040000780c */ /* 0x000fc80003f25270 */
[----:B------:R-:W-:Y:S02]  /*9030*/  SEL R4, RZ, 0x1, P1 ;  /* 0x00000001ff047807 */ /* 0x000fe40000800000 */
[----:B------:R-:W-:Y:S02]  /*9040*/  SEL R3, R0, RZ, P1 ;  /* 0x000000ff00037207 */ /* 0x000fe40000800000 */
[----:B------:R-:W-:Y:S01]  /*9050*/  LOP3.LUT R0, R9, R4, RZ, 0x3c, !PT ;  /* 0x0000000409007212 */ /* 0x000fe200078e3cff */
[----:B-1----:R-:W-:Y:S06]  /*9060*/  @!P0 BRA `(.L_x_179) ;  /* 0x0000000000c88947 */ /* 0x002fec0003800000 */
.L_x_190:
[----:B------:R-:W-:Y:S01]  /*9070*/  IMAD R3, R3, 0x8, R2 ;  /* 0x0000000803037824 */ /* 0x000fe200078e0202 */
[----:B------:R-:W-:-:S07]  /*9080*/  SHF.L.U32 R0, R0, 0x1f, RZ ;  /* 0x0000001f00007819 */ /* 0x000fce00000006ff */
.L_x_180:
[----:B--2---:R2:W3:Y:S02]  /*9090*/  SYNCS.PHASECHK.TRANS64.TRYWAIT P0, [R3+URZ], R0 ;  /* 0x00000000030075a7 */ /* 0x0044e4000800017f */
[----:B---3--:R-:W-:Y:S05]  /*90a0*/  @!P0 NANOSLEEP.SYNCS 0x989680 ;  /* 0x009896800000895d */ /* 0x008fea0003900000 */
[----:B------:R-:W3:Y:S02]  /*90b0*/  @!P0 SYNCS.PHASECHK.TRANS64 P0, [R3+URZ], R0 ;  /* 0x00000000030085a7 */ /* 0x000ee4000800007f */
[----:B---3--:R-:W-:Y:S05]  /*90c0*/  @!P0 BRA `(.L_x_180) ;  /* 0xfffffffc00f08947 */ /* 0x008fea000383ffff */
.L_x_175:
[----:B------:R-:W-:Y:S05]  /*90d0*/  BSYNC B0 ;  /* 0x0000000000007941 */ /* 0x000fea0003800000 */
.L_x_174:
[----:B------:R-:W-:Y:S05]  /*90e0*/  EXIT ;  /* 0x000000000000794d */ /* 0x000fea0003800000 */
.L_x_17:
[----:B-1----:R1:W2:Y:S02]  /*90f0*/  SYNCS.PHASECHK.TRANS64.TRYWAIT P1, [R3+URZ], R0 ;  /* 0x00000000030075a7 */ /* 0x0022a4000802017f */
[----:B--2---:R-:W-:Y:S05]  /*9100*/  @!P1 NANOSLEEP.SYNCS 0x989680 ;  /* 0x009896800000995d */ /* 0x004fea0003900000 */
[----:B------:R-:W2:Y:S02]  /*9110*/  @!P1 SYNCS.PHASECHK.TRANS64 P1, [R3+URZ], R0 ;  /* 0x00000000030095a7 */ /* 0x000ea4000802007f */
[----:B--2---:R-:W-:Y:S05]  /*9120*/  @!P1 BRA `(.L_x_17) ;  /* 0xfffffffc00f09947 */ /* 0x004fea000383ffff */
[----:B------:R-:W-:Y:S05]  /*9130*/  BRA `(.L_x_16) ;  /* 0xffffff8000ec7947 */ /* 0x000fea000383ffff */
.L_x_22:
[----:B-1----:R-:W-:-:S04]  /*9140*/  IMAD.U32 R4, RZ, RZ, UR4 ;  /* 0x00000004ff047e24 */ /* 0x002fc8000f8e00ff */
[----:B------:R1:W2:Y:S03]  /*9150*/  SYNCS.PHASECHK.TRANS64.TRYWAIT P1, [R4+URZ], R3 ;  /* 0x00000003040075a7 */ /* 0x0002a6000802017f */
[----:B--2---:R-:W-:Y:S05]  /*9160*/  @!P1 NANOSLEEP.SYNCS 0x989680 ;  /* 0x009896800000995d */ /* 0x004fea0003900000 */
[----:B------:R-:W2:Y:S02]  /*9170*/  @!P1 SYNCS.PHASECHK.TRANS64 P1, [R4+URZ], R3 ;  /* 0x00000003040095a7 */ /* 0x000ea4000802007f */
[----:B--2---:R-:W-:Y:S05]  /*9180*/  @!P1 BRA `(.L_x_22) ;  /* 0xfffffffc00ec9947 */ /* 0x004fea000383ffff */
[----:B------:R-:W-:Y:S05]  /*9190*/  BRA `(.L_x_21) ;  /* 0xffffff8800f07947 */ /* 0x000fea000383ffff */
.L_x_161:
[----:B------:R-:W-:Y:S01]  /*91a0*/  BSSY B1, `(.L_x_181) ;  /* 0x0000006000017945 */ /* 0x000fe20003800000 */
[----:B------:R-:W-:-:S07]  /*91b0*/  IMAD.MOV.U32 R15, RZ, RZ, -0x1 ;  /* 0xffffffffff0f7424 */ /* 0x000fce00078e00ff */
[----:B------:R-:W-:Y:S05]  /*91c0*/  WARPSYNC.COLLECTIVE R15, `(.L_x_182) ;  /* 0x000000000f0c7348 */ /* 0x000fea0003c00000 */
[----:B------:R-:W-:Y:S02]  /*91d0*/  ELECT P6, UR62, PT ;  /* 0x00000000003e782f */ /* 0x000fe400038c0000 */
[----:B------:R-:W-:Y:S01]  /*91e0*/  MOV R14, UR62 ;  /* 0x0000003e000e7c02 */ /* 0x000fe20008000f00 */
[----:B------:R-:W-:Y:S10]  /*91f0*/  ENDCOLLECTIVE ;  /* 0x000000000000791b */ /* 0x000ff40003800000 */
.L_x_182:
[----:B------:R-:W-:Y:S05]  /*9200*/  BSYNC B1 ;  /* 0x0000000000017941 */ /* 0x000fea0003800000 */
.L_x_181:
[----:B------:R-:W-:Y:S05]  /*9210*/  BRA `(.L_x_183) ;  /* 0xfffffff000107947 */ /* 0x000fea000383ffff */
.L_x_164:
[----:B0-----:R0:W1:Y:S02]  /*9220*/  SYNCS.PHASECHK.TRANS64.TRYWAIT P1, [R14+URZ+0x20], R7 ;  /* 0x000020070e0075a7 */ /* 0x001064000802017f */
[----:B-1----:R-:W-:Y:S05]  /*9230*/  @!P1 NANOSLEEP.SYNCS 0x989680 ;  /* 0x009896800000995d */ /* 0x002fea0003900000 */
[----:B------:R-:W1:Y:S02]  /*9240*/  @!P1 SYNCS.PHASECHK.TRANS64 P1, [R14+URZ+0x20], R7 ;  /* 0x000020070e0095a7 */ /* 0x000e64000802007f */
[----:B-1----:R-:W-:Y:S05]  /*9250*/  @!P1 BRA `(.L_x_164) ;  /* 0xfffffffc00f09947 */ /* 0x002fea000383ffff */
[----:B------:R-:W-:Y:S05]  /*9260*/  BRA `(.L_x_184) ;  /* 0xfffffff000447947 */ /* 0x000fea000383ffff */
.L_x_173:
[----:B------:R-:W-:Y:S01]  /*9270*/  BSSY B0, `(.L_x_185) ;  /* 0x0000006000007945 */ /* 0x000fe20003800000 */
[----:B------:R-:W-:-:S07]  /*9280*/  IMAD.MOV.U32 R15, RZ, RZ, -0x1 ;  /* 0xffffffffff0f7424 */ /* 0x000fce00078e00ff */
[----:B------:R-:W-:Y:S05]  /*9290*/  WARPSYNC.COLLECTIVE R15, `(.L_x_186) ;  /* 0x000000000f0c7348 */ /* 0x000fea0003c00000 */
[----:B------:R-:W-:Y:S02]  /*92a0*/  ELECT P6, UR62, PT ;  /* 0x00000000003e782f */ /* 0x000fe400038c0000 */
[----:B------:R-:W-:Y:S01]  /*92b0*/  MOV R14, UR62 ;  /* 0x0000003e000e7c02 */ /* 0x000fe20008000f00 */
[----:B------:R-:W-:Y:S10]  /*92c0*/  ENDCOLLECTIVE ;  /* 0x000000000000791b */ /* 0x000ff40003800000 */
.L_x_186:
[----:B------:R-:W-:Y:S05]  /*92d0*/  BSYNC B0 ;  /* 0x0000000000007941 */ /* 0x000fea0003800000 */
.L_x_185:
[----:B------:R-:W-:Y:S05]  /*92e0*/  BRA `(.L_x_187) ;  /* 0xfffffff800cc7947 */ /* 0x000fea000383ffff */
.L_x_177:
[----:B0-----:R0:W1:Y:S02]  /*92f0*/  SYNCS.PHASECHK.TRANS64.TRYWAIT P0, [R7+URZ], R4 ;  /* 0x00000004070075a7 */ /* 0x001064000800017f */
[----:B-1----:R-:W-:Y:S05]  /*9300*/  @!P0 NANOSLEEP.SYNCS 0x989680 ;  /* 0x009896800000895d */ /* 0x002fea0003900000 */
[----:B------:R-:W1:Y:S02]  /*9310*/  @!P0 SYNCS.PHASECHK.TRANS64 P0, [R7+URZ], R4 ;  /* 0x00000004070085a7 */ /* 0x000e64000800007f */
[----:B-1----:R-:W-:Y:S05]  /*9320*/  @!P0 BRA `(.L_x_177) ;  /* 0xfffffffc00f08947 */ /* 0x002fea000383ffff */
[----:B------:R-:W-:Y:S05]  /*9330*/  BRA `(.L_x_188) ;  /* 0xfffffffc000c7947 */ /* 0x000fea000383ffff */
.L_x_178:
[----:B0-----:R0:W1:Y:S02]  /*9340*/  SYNCS.PHASECHK.TRANS64.TRYWAIT P0, [R8+URZ], R5 ;  /* 0x00000005080075a7 */ /* 0x001064000800017f */
[----:B-1----:R-:W-:Y:S05]  /*9350*/  @!P0 NANOSLEEP.SYNCS 0x989680 ;  /* 0x009896800000895d */ /* 0x002fea0003900000 */
[----:B------:R-:W1:Y:S02]  /*9360*/  @!P0 SYNCS.PHASECHK.TRANS64 P0, [R8+URZ], R5 ;  /* 0x00000005080085a7 */ /* 0x000e64000800007f */
[----:B-1----:R-:W-:Y:S05]  /*9370*/  @!P0 BRA `(.L_x_178) ;  /* 0xfffffffc00f08947 */ /* 0x002fea000383ffff */
[----:B------:R-:W-:Y:S05]  /*9380*/  BRA `(.L_x_189) ;  /* 0xfffffffc001c7947 */ /* 0x000fea000383ffff */
.L_x_179:
[----:B-1----:R1:W2:Y:S02]  /*9390*/  SYNCS.PHASECHK.TRANS64.TRYWAIT P0, [R11+URZ], R6 ;  /* 0x000000060b0075a7 */ /* 0x0022a4000800017f */
[----:B--2---:R-:W-:Y:S05]  /*93a0*/  @!P0 NANOSLEEP.SYNCS 0x989680 ;  /* 0x009896800000895d */ /* 0x004fea0003900000 */
[----:B------:R-:W2:Y:S02]  /*93b0*/  @!P0 SYNCS.PHASECHK.TRANS64 P0, [R11+URZ], R6 ;  /* 0x000000060b0085a7 */ /* 0x000ea4000800007f */
[----:B--2---:R-:W-:Y:S05]  /*93c0*/  @!P0 BRA `(.L_x_179) ;  /* 0xfffffffc00f08947 */ /* 0x004fea000383ffff */
[----:B------:R-:W-:Y:S05]  /*93d0*/  BRA `(.L_x_190) ;  /* 0xfffffffc00247947 */ /* 0x000fea000383ffff */
.L_x_191:
[----:B------:R-:W-:-:S00]  /*93e0*/  BRA `(.L_x_191) ;  /* 0xfffffffc00fc7947 */ /* 0x000fc0000383ffff */
[----:B------:R-:W-:-:S00]  /*93f0*/  NOP ;  /* 0x0000000000007918 */ /* 0x000fc00000000000 */
        /* <DEDUP_REMOVED lines=8> */
.L_x_192:


//--------------------- .nv.global.init           --------------------------
	.section	.nv.global.init,"aw",@progbits
.nv.global.init:
	.type		$str$22,@object
	.size		$str$22,($str$23 - $str$22)
$str$22:
        /*0000*/ 	.byte	0x6b, 0x5f, 0x74, 0x69, 0x6c, 0x65, 0x5f, 0x63, 0x6f, 0x75, 0x6e, 0x74, 0x20, 0x3e, 0x3d, 0x20
        /*0010*/ 	.byte	0x31, 0x00
	.type		$str$23,@object
	.size		$str$23,(__unnamed_1 - $str$23)
$str$23:
        /*0012*/ 	.byte	0x2f, 0x74, 0x6d, 0x70, 0x2f, 0x63, 0x75, 0x74, 0x6c, 0x61, 0x73, 0x73, 0x5f, 0x73, 0x77, 0x65
        /*0022*/ 	.byte	0x65, 0x70, 0x5f, 0x73, 0x72, 0x63, 0x2f, 0x69, 0x6e, 0x63, 0x6c, 0x75, 0x64, 0x65, 0x2f, 0x63
        /*0032*/ 	.byte	0x75, 0x74, 0x6c, 0x61, 0x73, 0x73, 0x2f, 0x67, 0x65, 0x6d, 0x6d, 0x2f, 0x63, 0x6f, 0x6c, 0x6c
        /*0042*/ 	.byte	0x65, 0x63, 0x74, 0x69, 0x76, 0x65, 0x2f, 0x73, 0x6d, 0x39, 0x30, 0x5f, 0x6d, 0x6d, 0x61, 0x5f
        /*0052*/ 	.byte	0x74, 0x6d, 0x61, 0x5f, 0x67, 0x6d, 0x6d, 0x61, 0x5f, 0x73, 0x73, 0x5f, 0x77, 0x61, 0x72, 0x70
        /*0062*/ 	.byte	0x73, 0x70, 0x65, 0x63, 0x69, 0x61, 0x6c, 0x69, 0x7a, 0x65, 0x64, 0x2e, 0x68, 0x70, 0x70, 0x00
	.type		__unnamed_1,@object
	.size		__unnamed_1,(.L_0 - __unnamed_1)
__unnamed_1:
        /*0072*/ 	.byte	0x76, 0x6f, 0x69, 0x64, 0x20, 0x63, 0x75, 0x74, 0x6c, 0x61, 0x73, 0x73, 0x3a, 0x3a, 0x67, 0x65
        /* <DEDUP_REMOVED lines=180> */
        /*0bc2*/ 	.byte	0x74, 0x79, 0x5d, 0x00
.L_0:


//--------------------- .nv.shared._ZN7cutlass13device_kernelINS_4gemm6kernel13GemmUniversalIN4cute5tupleIJiiiiEEENS1_10collective13CollectiveMmaINS1_34MainloopSm90TmaGmmaWarpSpecializedILi4ENS5_IJNS4_1CILi1EEESB_SB_EEENS1_35KernelTmaWarpSpecializedCooperativeEEENS5_IJNSA_ILi256EEENSA_ILi64EEENSA_ILi128EEEEEENS_10bfloat16_tENS5_IJlSB_lEEESJ_SK_NS4_8TiledMMAINS4_8MMA_AtomIJNS4_4SM904GMMA27MMA_64x64x16_F32BF16BF16_SSILNSO_5MajorE0ELSQ_0ELNSO_7ScaleInE1ELSR_1EEEEEENS4_6LayoutINS5_IJNSA_ILi2EEESB_SB_EEENS5_IJSB_NSA_ILi0EEESX_EEEEENS5_IJNS4_10UnderscoreES10_S10_EEEEENS4_13SM90_TMA_LOADENS4_14ComposedLayoutINS4_7SwizzleILi3ELi4ELi3EEENS4_18smem_ptr_flag_bitsILi16EEENSU_INS5_IJNSA_ILi8EEESG_EEENS5_IJSG_SB_EEEEEEEvNS4_8identityES13_S1D_vS1E_EENS_8epilogue10collective6detail29Sm90TmaWarpSpecializedAdapterINS1H_15DefaultEpilogueISJ_SK_SK_NS1G_6thread17LinearCombinationISJ_Li1EffLNS1L_9ScaleType4KindE0ELNS_15FloatRoundStyleE2ESJ_EENS1_15EpilogueDefaultEEEEEvvEEEEvNT_6ParamsE --------------------------
	.section	.nv.shared._ZN7cutlass13device_kernelINS_4gemm6kernel13GemmUniversalIN4cute5tupleIJiiiiEEENS1_10collective13CollectiveMmaINS1_34MainloopSm90TmaGmmaWarpSpecializedILi4ENS5_IJNS4_1CILi1EEESB_SB_EEENS1_35KernelTmaWarpSpecializedCooperativeEEENS5_IJNSA_ILi256EEENSA_ILi64EEENSA_ILi128EEEEEENS_10bfloat16_tENS5_IJlSB_lEEESJ_SK_NS4_8TiledMMAINS4_8MMA_AtomIJNS4_4SM904GMMA27MMA_64x64x16_F32BF16BF16_SSILNSO_5MajorE0ELSQ_0ELNSO_7ScaleInE1ELSR_1EEEEEENS4_6LayoutINS5_IJNSA_ILi2EEESB_SB_EEENS5_IJSB_NSA_ILi0EEESX_EEEEENS5_IJNS4_10UnderscoreES10_S10_EEEEENS4_13SM90_TMA_LOADENS4_14ComposedLayoutINS4_7SwizzleILi3ELi4ELi3EEENS4_18smem_ptr_flag_bitsILi16EEENSU_INS5_IJNSA_ILi8EEESG_EEENS5_IJSG_SB_EEEEEEEvNS4_8identityES13_S1D_vS1E_EENS_8epilogue10collective6detail29Sm90TmaWarpSpecializedAdapterINS1H_15DefaultEpilogueISJ_SK_SK_NS1G_6thread17LinearCombinationISJ_Li1EffLNS1L_9ScaleType4KindE0ELNS_15FloatRoundStyleE2ESJ_EENS1_15EpilogueDefaultEEEEEvvEEEEvNT_6ParamsE,"aw",@nobits
	.sectionflags	@""
	.align	16
	.zero		1024


//--------------------- .nv.shared.reserved.0     --------------------------
	.section	.nv.shared.reserved.0,"aw",@nobits
	.weak		__nv_reservedSMEM_offset_0_alias
	.size		__nv_reservedSMEM_offset_0_alias, 0, 0
	.other		__nv_reservedSMEM_offset_0_alias,@"STO_CUDA_RESERVED_SHARED STV_DEFAULT"
__nv_reservedSMEM_offset_0_alias:
	.zero		0


//--------------------- .nv.global                --------------------------
	.section	.nv.global,"aw",@nobits
.nv.global:
	.type		_ZN40_INTERNAL_657c9a2f_4_k_cu_0e64c435_299064cute1_E,@object
	.size		_ZN40_INTERNAL_657c9a2f_4_k_cu_0e64c435_299064cute1_E,(_ZN40_INTERNAL_657c9a2f_4_k_cu_0e64c435_299064cuda3std3__45__cpo6cbeginE - _ZN40_INTERNAL_657c9a2f_4_k_cu_0e64c435_299064cute1_E)
_ZN40_INTERNAL_657c9a2f_4_k_cu_0e64c435_299064cute1_E:
	.zero		1
	.type		_ZN40_INTERNAL_657c9a2f_4_k_cu_0e64c435_299064cuda3std3__45__cpo6cbeginE,@object
	.size		_ZN40_INTERNAL_657c9a2f_4_k_cu_0e64c435_299064cuda3std3__45__cpo6cbeginE,(_ZN40_INTERNAL_657c9a2f_4_k_cu_0e64c435_299064cuda3std3__48in_placeE - _ZN40_INTERNAL_657c9a2f_4_k_cu_0e64c435_299064cuda3std3__45__cpo6cbeginE)
_ZN40_INTERNAL_657c9a2f_4_k_cu_0e64c435_299064cuda3std3__45__cpo6cbeginE:
	.zero		1
	.type		_ZN40_INTERNAL_657c9a2f_4_k_cu_0e64c435_299064cuda3std3__48in_placeE,@object
	.size		_ZN40_INTERNAL_657c9a2f_4_k_cu_0e64c435_299064cuda3std3__48in_placeE,(_ZN40_INTERNAL_657c9a2f_4_k_cu_0e64c435_299064cuda3std6ranges3__45__cpo9iter_moveE - _ZN40_INTERNAL_657c9a2f_4_k_cu_0e64c435_299064cuda3std3__48in_placeE)
_ZN40_INTERNAL_657c9a2f_4_k_cu_0e64c435_299064cuda3std3__48in_placeE:
	.zero		1
	.type		_ZN40_INTERNAL_657c9a2f_4_k_cu_0e64c435_299064cuda3std6ranges3__45__cpo9iter_moveE,@object
	.size		_ZN40_INTERNAL_657c9a2f_4_k_cu_0e64c435_299064cuda3std6ranges3__45__cpo9iter_moveE,(_ZN40_INTERNAL_657c9a2f_4_k_cu_0e64c435_299064cuda3std3__45__cpo5beginE - _ZN40_INTERNAL_657c9a2f_4_k_cu_0e64c435_299064cuda3std6ranges3__45__cpo9iter_moveE)
_ZN40_INTERNAL_657c9a2f_4_k_cu_0e64c435_299064cuda3std6ranges3__45__cpo9iter_moveE:
	.zero		1
	.type		_ZN40_INTERNAL_657c9a2f_4_k_cu_0e64c435_299064cuda3std3__45__cpo5beginE,@object
	.size		_ZN40_INTERNAL_657c9a2f_4_k_cu_0e64c435_299064cuda3std3__45__cpo5beginE,(_ZN40_INTERNAL_657c9a2f_4_k_cu_0e64c435_299064cuda3std3__442_GLOBAL__N__657c9a2f_4_k_cu_0e64c435_299066ignoreE - _ZN40_INTERNAL_657c9a2f_4_k_cu_0e64c435_299064cuda3std3__45__cpo5beginE)
_ZN40_INTERNAL_657c9a2f_4_k_cu_0e64c435_299064cuda3std3__45__cpo5beginE:
	.zero		1
	.type		_ZN40_INTERNAL_657c9a2f_4_k_cu_0e64c435_299064cuda3std3__442_GLOBAL__N__657c9a2f_4_k_cu_0e64c435_299066ignoreE,@object
	.size		_ZN40_INTERNAL_657c9a2f_4_k_cu_0e64c435_299064cuda3std3__442_GLOBAL__N__657c9a2f_4_k_cu_0e64c435_299066ignoreE,(_ZN40_INTERNAL_657c9a2f_4_k_cu_0e64c435_299064cute7productE - _ZN40_INTERNAL_657c9a2f_4_k_cu_0e64c435_299064cuda3std3__442_GLOBAL__N__657c9a2f_4_k_cu_0e64c435_299066ignoreE)
_ZN40_INTERNAL_657c9a2f_4_k_cu_0e64c435_299064cuda3std3__442_GLOBAL__N__657c9a2f_4_k_cu_0e64c435_299066ignoreE:
	.zero		1
	.type		_ZN40_INTERNAL_657c9a2f_4_k_cu_0e64c435_299064cute7productE,@object
	.size		_ZN40_INTERNAL_657c9a2f_4_k_cu_0e64c435_299064cute7productE,(_ZN40_INTERNAL_657c9a2f_4_k_cu_0e64c435_299064cuda3std3__45__cpo3endE - _ZN40_INTERNAL_657c9a2f_4_k_cu_0e64c435_299064cute7productE)
_ZN40_INTERNAL_657c9a2f_4_k_cu_0e64c435_299064cute7productE:
	.zero		1
	.type		_ZN40_INTERNAL_657c9a2f_4_k_cu_0e64c435_299064cuda3std3__45__cpo3endE,@object
	.size		_ZN40_INTERNAL_657c9a2f_4_k_cu_0e64c435_299064cuda3std3__45__cpo3endE,(_ZN40_INTERNAL_657c9a2f_4_k_cu_0e64c435_299064cuda3std3__419piecewise_constructE - _ZN40_INTERNAL_657c9a2f_4_k_cu_0e64c435_299064cuda3std3__45__cpo3endE)
_ZN40_INTERNAL_657c9a2f_4_k_cu_0e64c435_299064cuda3std3__45__cpo3endE:
	.zero		1
	.type		_ZN40_INTERNAL_657c9a2f_4_k_cu_0e64c435_299064cuda3std3__419piecewise_constructE,@object
	.size		_ZN40_INTERNAL_657c9a2f_4_k_cu_0e64c435_299064cuda3std3__419piecewise_constructE,(_ZN40_INTERNAL_657c9a2f_4_k_cu_0e64c435_299064cuda3std3__45__cpo4cendE - _ZN40_INTERNAL_657c9a2f_4_k_cu_0e64c435_299064cuda3std3__419piecewise_constructE)
_ZN40_INTERNAL_657c9a2f_4_k_cu_0e64c435_299064cuda3std3__419piecewise_constructE:
	.zero		1
	.type		_ZN40_INTERNAL_657c9a2f_4_k_cu_0e64c435_299064cuda3std3__45__cpo4cendE,@object
	.size		_ZN40_INTERNAL_657c9a2f_4_k_cu_0e64c435_299064cuda3std3__45__cpo4cendE,(_ZN40_INTERNAL_657c9a2f_4_k_cu_0e64c435_299064cuda3std6ranges3__45__cpo4swapE - _ZN40_INTERNAL_657c9a2f_4_k_cu_0e64c435_299064cuda3std3__45__cpo4cendE)
_ZN40_INTERNAL_657c9a2f_4_k_cu_0e64c435_299064cuda3std3__45__cpo4cendE:
	.zero		1
	.type		_ZN40_INTERNAL_657c9a2f_4_k_cu_0e64c435_299064cuda3std6ranges3__45__cpo4swapE,@object
	.size		_ZN40_INTERNAL_657c9a2f_4_k_cu_0e64c435_299064cuda3std6ranges3__45__cpo4swapE,(.L_8 - _ZN40_INTERNAL_657c9a2f_4_k_cu_0e64c435_299064cuda3std6ranges3__45__cpo4swapE)
_ZN40_INTERNAL_657c9a2f_4_k_cu_0e64c435_299064cuda3std6ranges3__45__cpo4swapE:
	.zero		1
.L_8:


//--------------------- .nv.constant0._ZN7cutlass13device_kernelINS_4gemm6kernel13GemmUniversalIN4cute5tupleIJiiiiEEENS1_10collective13CollectiveMmaINS1_34MainloopSm90TmaGmmaWarpSpecializedILi4ENS5_IJNS4_1CILi1EEESB_SB_EEENS1_35KernelTmaWarpSpecializedCooperativeEEENS5_IJNSA_ILi256EEENSA_ILi64EEENSA_ILi128EEEEEENS_10bfloat16_tENS5_IJlSB_lEEESJ_SK_NS4_8TiledMMAINS4_8MMA_AtomIJNS4_4SM904GMMA27MMA_64x64x16_F32BF16BF16_SSILNSO_5MajorE0ELSQ_0ELNSO_7ScaleInE1ELSR_1EEEEEENS4_6LayoutINS5_IJNSA_ILi2EEESB_SB_EEENS5_IJSB_NSA_ILi0EEESX_EEEEENS5_IJNS4_10UnderscoreES10_S10_EEEEENS4_13SM90_TMA_LOADENS4_14ComposedLayoutINS4_7SwizzleILi3ELi4ELi3EEENS4_18smem_ptr_flag_bitsILi16EEENSU_INS5_IJNSA_ILi8EEESG_EEENS5_IJSG_SB_EEEEEEEvNS4_8identityES13_S1D_vS1E_EENS_8epilogue10collective6detail29Sm90TmaWarpSpecializedAdapterINS1H_15DefaultEpilogueISJ_SK_SK_NS1G_6thread17LinearCombinationISJ_Li1EffLNS1L_9ScaleType4KindE0ELNS_15FloatRoundStyleE2ESJ_EENS1_15EpilogueDefaultEEEEEvvEEEEvNT_6ParamsE --------------------------
	.section	.nv.constant0._ZN7cutlass13device_kernelINS_4gemm6kernel13GemmUniversalIN4cute5tupleIJiiiiEEENS1_10collective13CollectiveMmaINS1_34MainloopSm90TmaGmmaWarpSpecializedILi4ENS5_IJNS4_1CILi1EEESB_SB_EEENS1_35KernelTmaWarpSpecializedCooperativeEEENS5_IJNSA_ILi256EEENSA_ILi64EEENSA_ILi128EEEEEENS_10bfloat16_tENS5_IJlSB_lEEESJ_SK_NS4_8TiledMMAINS4_8MMA_AtomIJNS4_4SM904GMMA27MMA_64x64x16_F32BF16BF16_SSILNSO_5MajorE0ELSQ_0ELNSO_7ScaleInE1ELSR_1EEEEEENS4_6LayoutINS5_IJNSA_ILi2EEESB_SB_EEENS5_IJSB_NSA_ILi0EEESX_EEEEENS5_IJNS4_10UnderscoreES10_S10_EEEEENS4_13SM90_TMA_LOADENS4_14ComposedLayoutINS4_7SwizzleILi3ELi4ELi3EEENS4_18smem_ptr_flag_bitsILi16EEENSU_INS5_IJNSA_ILi8EEESG_EEENS5_IJSG_SB_EEEEEEEvNS4_8identityES13_S1D_vS1E_EENS_8epilogue10collective6detail29Sm90TmaWarpSpecializedAdapterINS1H_15DefaultEpilogueISJ_SK_SK_NS1G_6thread17LinearCombinationISJ_Li1EffLNS1L_9ScaleType4KindE0ELNS_15FloatRoundStyleE2ESJ_EENS1_15EpilogueDefaultEEEEEvvEEEEvNT_6ParamsE,"a",@progbits
	.sectionflags	@""
	.align	4
.nv.constant0._ZN7cutlass13device_kernelINS_4gemm6kernel13GemmUniversalIN4cute5tupleIJiiiiEEENS1_10collective13CollectiveMmaINS1_34MainloopSm90TmaGmmaWarpSpecializedILi4ENS5_IJNS4_1CILi1EEESB_SB_EEENS1_35KernelTmaWarpSpecializedCooperativeEEENS5_IJNSA_ILi256EEENSA_ILi64EEENSA_ILi128EEEEEENS_10bfloat16_tENS5_IJlSB_lEEESJ_SK_NS4_8TiledMMAINS4_8MMA_AtomIJNS4_4SM904GMMA27MMA_64x64x16_F32BF16BF16_SSILNSO_5MajorE0ELSQ_0ELNSO_7ScaleInE1ELSR_1EEEEEENS4_6LayoutINS5_IJNSA_ILi2EEESB_SB_EEENS5_IJSB_NSA_ILi0EEESX_EEEEENS5_IJNS4_10UnderscoreES10_S10_EEEEENS4_13SM90_TMA_LOADENS4_14ComposedLayoutINS4_7SwizzleILi3ELi4ELi3EEENS4_18smem_ptr_flag_bitsILi16EEENSU_INS5_IJNSA_ILi8EEESG_EEENS5_IJSG_SB_EEEEEEEvNS4_8identityES13_S1D_vS1E_EENS_8epilogue10collective6detail29Sm90TmaWarpSpecializedAdapterINS1H_15DefaultEpilogueISJ_SK_SK_NS1G_6thread17LinearCombinationISJ_Li1EffLNS1L_9ScaleType4KindE0ELNS_15FloatRoundStyleE2ESJ_EENS1_15EpilogueDefaultEEEEEvvEEEEvNT_6ParamsE:
	.zero		1664


//--------------------- SYMBOLS --------------------------

	.type		.nv.reservedSmem.offset0,@object
	.size		.nv.reservedSmem.offset0,0x4
	.type		__assertfail,@function
